// auto-generated by cutlass_sweep.gemm — config: {"arch": "sm_100", "cluster_m": 2, "cluster_n": 1, "dtype": "bf16", "dtype_b": "bf16", "layout": "nt", "stages": 0, "tile_k": 64, "tile_m": 256, "tile_n": 64}
#include "cutlass/cutlass.h"
#include "cutlass/gemm/collective/collective_builder.hpp"
#include "cutlass/gemm/device/gemm_universal_adapter.h"
#include "cutlass/gemm/kernel/gemm_universal.hpp"
#include "cutlass/epilogue/collective/collective_builder.hpp"

using ElemA = cutlass::bfloat16_t;
using ElemB = cutlass::bfloat16_t;
using ElemCD = cutlass::bfloat16_t;
using Acc  = float;
using TileShape    = cute::Shape<cute::_256, cute::_64, cute::_64>;
using ClusterShape = cute::Shape<cute::_2, cute::_1, cute::_1>;

using CollectiveEpilogue = typename cutlass::epilogue::collective::CollectiveBuilder<
    cutlass::arch::Sm100, cutlass::arch::OpClassTensorOp,
    TileShape, ClusterShape,
    cutlass::epilogue::collective::EpilogueTileAuto,
    Acc, Acc,
    ElemCD, cutlass::layout::RowMajor, 128 / cutlass::sizeof_bits<ElemCD>::value,
    ElemCD, cutlass::layout::RowMajor, 128 / cutlass::sizeof_bits<ElemCD>::value,
    cutlass::epilogue::collective::EpilogueScheduleAuto
  >::CollectiveOp;

using CollectiveMainloop = typename cutlass::gemm::collective::CollectiveBuilder<
    cutlass::arch::Sm100, cutlass::arch::OpClassTensorOp,
    ElemA, cutlass::layout::RowMajor, 128 / cutlass::sizeof_bits<ElemA>::value,
    ElemB, cutlass::layout::ColumnMajor, 128 / cutlass::sizeof_bits<ElemB>::value,
    Acc,
    TileShape, ClusterShape,
    cutlass::gemm::collective::StageCountAutoCarveout<static_cast<int>(sizeof(typename CollectiveEpilogue::SharedStorage))>,
    cutlass::gemm::collective::KernelScheduleAuto
  >::CollectiveOp;

using GemmKernel = cutlass::gemm::kernel::GemmUniversal<
    cute::Shape<int,int,int,int>,
    CollectiveMainloop,
    CollectiveEpilogue
>;
using Gemm = cutlass::gemm::device::GemmUniversalAdapter<GemmKernel>;

// Force the device kernel symbol into the cubin without needing a host main.
auto* _anchor = &cutlass::device_kernel<GemmKernel>;


// ===== COMPILED SASS (sm_100a) =====

	.target	sm_100a

	.elftype	@"ET_EXEC"


//--------------------- .note.nv.tkinfo           --------------------------
	.section	.note.nv.tkinfo,"",@"SHT_NOTE"
	.sectionflags	@"SHF_NOTE_NV_TKINFO"
	.tkinfo
        /*0018*/ 	.word	0x00000002
        /*0030*/ 	.string	""
        /*0030*/ 	.string	"ptxas"
        /*0030*/ 	.string	"Cuda compilation tools, release 13.0, V13.0.88"
        /*0030*/ 	.string	"Build cuda_13.0.r13.0/compiler.36424714_0"
        /*0030*/ 	.string	"-arch sm_100a -m 64 "



//--------------------- .note.nv.cuinfo           --------------------------
	.section	.note.nv.cuinfo,"",@"SHT_NOTE"
	.sectionflags	@"SHF_NOTE_NV_CUINFO"
        /*0018*/ 	.short	0x0002
        /*001a*/ 	.short	0x0064
        /*001c*/ 	.short	0x0082
	.zero		2


//--------------------- .nv.info                  --------------------------
	.section	.nv.info,"",@"SHT_CUDA_INFO"
	.align	4


	//----- nvinfo : EIATTR_REGCOUNT
	.align		4
        /*0000*/ 	.byte	0x04, 0x2f
        /*0002*/ 	.short	(.L_19 - .L_18)
	.align		4
.L_18:
        /*0004*/ 	.word	index@(_ZN7cutlass13device_kernelINS_4gemm6kernel13GemmUniversalIN4cute5tupleIJiiiiEEENS1_10collective13CollectiveMmaINS1_35MainloopSm100TmaUmmaWarpSpecializedILi10ELi2ELi4ENS5_IJNS4_1CILi2EEENSA_ILi1EEESC_EEEEENS5_IJNSA_ILi256EEENSA_ILi64EEESG_EEENS_10bfloat16_tENS5_IJlSC_lEEESI_SJ_NS4_8TiledMMAINS4_8MMA_AtomIJNS4_26SM100_MMA_F16BF16_2x1SM_SSISI_SI_fLi256ELi64ELNS4_4UMMA5MajorE0ELSO_0ELNSN_7ScaleInE0ELSP_0EEEEEENS4_6LayoutINS5_IJSC_SC_SC_EEENS5_IJNSA_ILi0EEESU_SU_EEEEENS5_IJNS4_10UnderscoreESX_SX_EEEEENS4_18SM100_TMA_2SM_LOADENS4_14ComposedLayoutINS4_7SwizzleILi3ELi4ELi3EEENS4_18smem_ptr_flag_bitsILi16EEENSS_INS5_IJNSA_ILi8EEESG_EEENS5_IJSG_SC_EEEEEEEvNS4_8identityES10_S1A_vS1B_EENS_8epilogue10collective18CollectiveEpilogueINS1D_23Sm100TmaWarpSpecializedILi3ELi2ELi32ELb1ELb0EEEJNS5_IJNSA_ILi128EEESG_SG_EEENS5_IJNSS_IS1I_SC_EENSS_INSA_ILi32EEESC_EEEEESI_SJ_SI_SJ_NS1D_6fusion15FusionCallbacksIS1H_NS1O_17LinearCombinationISI_fSI_fLNS_15FloatRoundStyleE2EEES1J_S1N_JEEENS4_5SM1004TMEM4LOAD26SM100_TMEM_LOAD_32dp32b32xENS4_13SM90_TMA_LOADENS11_INS12_ILi2ELi4ELi3EEES15_NSS_INS5_IJS16_S1L_EEENS5_IJS1L_SC_EEEEEEENS4_39AutoVectorizingCopyWithAssumedAlignmentILi128EEENS4_14SM90_TMA_STOREES23_S25_S25_EEEvvEEEEvNT_6ParamsE)
        /*0008*/ 	.word	0x00000072


	//----- nvinfo : EIATTR_FRAME_SIZE
	.align		4
.L_19:
        /*000c*/ 	.byte	0x04, 0x11
        /*000e*/ 	.short	(.L_21 - .L_20)
	.align		4
.L_20:
        /*0010*/ 	.word	index@($__internal_2_$__cuda_sm10x_tcgen05_guardrail_trap_unallocated_columns_being_dealloced)
        /*0014*/ 	.word	0x00000000


	//----- nvinfo : EIATTR_FRAME_SIZE
	.align		4
.L_21:
        /*0018*/ 	.byte	0x04, 0x11
        /*001a*/ 	.short	(.L_23 - .L_22)
	.align		4
.L_22:
        /*001c*/ 	.word	index@($__internal_1_$__cuda_sm10x_tcgen05_guardrail_trap_phase_invalid_during_alloc)
        /*0020*/ 	.word	0x00000000


	//----- nvinfo : EIATTR_FRAME_SIZE
	.align		4
.L_23:
        /*0024*/ 	.byte	0x04, 0x11
        /*0026*/ 	.short	(.L_25 - .L_24)
	.align		4
.L_24:
        /*0028*/ 	.word	index@($__internal_0_$__cuda_sm10x_tcgen05_guardrail_trap_col_being_dealloced_not_returned_by_alloc)
        /*002c*/ 	.word	0x00000000


	//----- nvinfo : EIATTR_FRAME_SIZE
	.align		4
.L_25:
        /*0030*/ 	.byte	0x04, 0x11
        /*0032*/ 	.short	(.L_27 - .L_26)
	.align		4
.L_26:
        /*0034*/ 	.word	index@(_ZN7cutlass13device_kernelINS_4gemm6kernel13GemmUniversalIN4cute5tupleIJiiiiEEENS1_10collective13CollectiveMmaINS1_35MainloopSm100TmaUmmaWarpSpecializedILi10ELi2ELi4ENS5_IJNS4_1CILi2EEENSA_ILi1EEESC_EEEEENS5_IJNSA_ILi256EEENSA_ILi64EEESG_EEENS_10bfloat16_tENS5_IJlSC_lEEESI_SJ_NS4_8TiledMMAINS4_8MMA_AtomIJNS4_26SM100_MMA_F16BF16_2x1SM_SSISI_SI_fLi256ELi64ELNS4_4UMMA5MajorE0ELSO_0ELNSN_7ScaleInE0ELSP_0EEEEEENS4_6LayoutINS5_IJSC_SC_SC_EEENS5_IJNSA_ILi0EEESU_SU_EEEEENS5_IJNS4_10UnderscoreESX_SX_EEEEENS4_18SM100_TMA_2SM_LOADENS4_14ComposedLayoutINS4_7SwizzleILi3ELi4ELi3EEENS4_18smem_ptr_flag_bitsILi16EEENSS_INS5_IJNSA_ILi8EEESG_EEENS5_IJSG_SC_EEEEEEEvNS4_8identityES10_S1A_vS1B_EENS_8epilogue10collective18CollectiveEpilogueINS1D_23Sm100TmaWarpSpecializedILi3ELi2ELi32ELb1ELb0EEEJNS5_IJNSA_ILi128EEESG_SG_EEENS5_IJNSS_IS1I_SC_EENSS_INSA_ILi32EEESC_EEEEESI_SJ_SI_SJ_NS1D_6fusion15FusionCallbacksIS1H_NS1O_17LinearCombinationISI_fSI_fLNS_15FloatRoundStyleE2EEES1J_S1N_JEEENS4_5SM1004TMEM4LOAD26SM100_TMEM_LOAD_32dp32b32xENS4_13SM90_TMA_LOADENS11_INS12_ILi2ELi4ELi3EEES15_NSS_INS5_IJS16_S1L_EEENS5_IJS1L_SC_EEEEEEENS4_39AutoVectorizingCopyWithAssumedAlignmentILi128EEENS4_14SM90_TMA_STOREES23_S25_S25_EEEvvEEEEvNT_6ParamsE)
        /*0038*/ 	.word	0x00000000


	//----- nvinfo : EIATTR_MIN_STACK_SIZE
	.align		4
.L_27:
        /*003c*/ 	.byte	0x04, 0x12
        /*003e*/ 	.short	(.L_29 - .L_28)
	.align		4
.L_28:
        /*0040*/ 	.word	index@(_ZN7cutlass13device_kernelINS_4gemm6kernel13GemmUniversalIN4cute5tupleIJiiiiEEENS1_10collective13CollectiveMmaINS1_35MainloopSm100TmaUmmaWarpSpecializedILi10ELi2ELi4ENS5_IJNS4_1CILi2EEENSA_ILi1EEESC_EEEEENS5_IJNSA_ILi256EEENSA_ILi64EEESG_EEENS_10bfloat16_tENS5_IJlSC_lEEESI_SJ_NS4_8TiledMMAINS4_8MMA_AtomIJNS4_26SM100_MMA_F16BF16_2x1SM_SSISI_SI_fLi256ELi64ELNS4_4UMMA5MajorE0ELSO_0ELNSN_7ScaleInE0ELSP_0EEEEEENS4_6LayoutINS5_IJSC_SC_SC_EEENS5_IJNSA_ILi0EEESU_SU_EEEEENS5_IJNS4_10UnderscoreESX_SX_EEEEENS4_18SM100_TMA_2SM_LOADENS4_14ComposedLayoutINS4_7SwizzleILi3ELi4ELi3EEENS4_18smem_ptr_flag_bitsILi16EEENSS_INS5_IJNSA_ILi8EEESG_EEENS5_IJSG_SC_EEEEEEEvNS4_8identityES10_S1A_vS1B_EENS_8epilogue10collective18CollectiveEpilogueINS1D_23Sm100TmaWarpSpecializedILi3ELi2ELi32ELb1ELb0EEEJNS5_IJNSA_ILi128EEESG_SG_EEENS5_IJNSS_IS1I_SC_EENSS_INSA_ILi32EEESC_EEEEESI_SJ_SI_SJ_NS1D_6fusion15FusionCallbacksIS1H_NS1O_17LinearCombinationISI_fSI_fLNS_15FloatRoundStyleE2EEES1J_S1N_JEEENS4_5SM1004TMEM4LOAD26SM100_TMEM_LOAD_32dp32b32xENS4_13SM90_TMA_LOADENS11_INS12_ILi2ELi4ELi3EEES15_NSS_INS5_IJS16_S1L_EEENS5_IJS1L_SC_EEEEEEENS4_39AutoVectorizingCopyWithAssumedAlignmentILi128EEENS4_14SM90_TMA_STOREES23_S25_S25_EEEvvEEEEvNT_6ParamsE)
        /*0044*/ 	.word	0x00000000
.L_29:


//--------------------- .nv.compat                --------------------------
	.section	.nv.compat,"",@"SHT_CUDA_COMPAT_INFO"
	.align	4
        /*0000*/ 	.byte	0x02, 0x09, 0x01, 0x00, 0x02, 0x02, 0x02, 0x00, 0x02, 0x05, 0x05, 0x00, 0x03, 0x07, 0x01, 0x01
        /*0010*/ 	.byte	0x02, 0x03, 0x01, 0x00, 0x02, 0x06, 0x01, 0x00, 0x04, 0x0b, 0x08, 0x00, 0x09, 0x00, 0x00, 0x00
        /*0020*/ 	.byte	0x00, 0x00, 0x00, 0x00


//--------------------- .nv.info._ZN7cutlass13device_kernelINS_4gemm6kernel13GemmUniversalIN4cute5tupleIJiiiiEEENS1_10collective13CollectiveMmaINS1_35MainloopSm100TmaUmmaWarpSpecializedILi10ELi2ELi4ENS5_IJNS4_1CILi2EEENSA_ILi1EEESC_EEEEENS5_IJNSA_ILi256EEENSA_ILi64EEESG_EEENS_10bfloat16_tENS5_IJlSC_lEEESI_SJ_NS4_8TiledMMAINS4_8MMA_AtomIJNS4_26SM100_MMA_F16BF16_2x1SM_SSISI_SI_fLi256ELi64ELNS4_4UMMA5MajorE0ELSO_0ELNSN_7ScaleInE0ELSP_0EEEEEENS4_6LayoutINS5_IJSC_SC_SC_EEENS5_IJNSA_ILi0EEESU_SU_EEEEENS5_IJNS4_10UnderscoreESX_SX_EEEEENS4_18SM100_TMA_2SM_LOADENS4_14ComposedLayoutINS4_7SwizzleILi3ELi4ELi3EEENS4_18smem_ptr_flag_bitsILi16EEENSS_INS5_IJNSA_ILi8EEESG_EEENS5_IJSG_SC_EEEEEEEvNS4_8identityES10_S1A_vS1B_EENS_8epilogue10collective18CollectiveEpilogueINS1D_23Sm100TmaWarpSpecializedILi3ELi2ELi32ELb1ELb0EEEJNS5_IJNSA_ILi128EEESG_SG_EEENS5_IJNSS_IS1I_SC_EENSS_INSA_ILi32EEESC_EEEEESI_SJ_SI_SJ_NS1D_6fusion15FusionCallbacksIS1H_NS1O_17LinearCombinationISI_fSI_fLNS_15FloatRoundStyleE2EEES1J_S1N_JEEENS4_5SM1004TMEM4LOAD26SM100_TMEM_LOAD_32dp32b32xENS4_13SM90_TMA_LOADENS11_INS12_ILi2ELi4ELi3EEES15_NSS_INS5_IJS16_S1L_EEENS5_IJS1L_SC_EEEEEEENS4_39AutoVectorizingCopyWithAssumedAlignmentILi128EEENS4_14SM90_TMA_STOREES23_S25_S25_EEEvvEEEEvNT_6ParamsE --------------------------
	.section	.nv.info._ZN7cutlass13device_kernelINS_4gemm6kernel13GemmUniversalIN4cute5tupleIJiiiiEEENS1_10collective13CollectiveMmaINS1_35MainloopSm100TmaUmmaWarpSpecializedILi10ELi2ELi4ENS5_IJNS4_1CILi2EEENSA_ILi1EEESC_EEEEENS5_IJNSA_ILi256EEENSA_ILi64EEESG_EEENS_10bfloat16_tENS5_IJlSC_lEEESI_SJ_NS4_8TiledMMAINS4_8MMA_AtomIJNS4_26SM100_MMA_F16BF16_2x1SM_SSISI_SI_fLi256ELi64ELNS4_4UMMA5MajorE0ELSO_0ELNSN_7ScaleInE0ELSP_0EEEEEENS4_6LayoutINS5_IJSC_SC_SC_EEENS5_IJNSA_ILi0EEESU_SU_EEEEENS5_IJNS4_10UnderscoreESX_SX_EEEEENS4_18SM100_TMA_2SM_LOADENS4_14ComposedLayoutINS4_7SwizzleILi3ELi4ELi3EEENS4_18smem_ptr_flag_bitsILi16EEENSS_INS5_IJNSA_ILi8EEESG_EEENS5_IJSG_SC_EEEEEEEvNS4_8identityES10_S1A_vS1B_EENS_8epilogue10collective18CollectiveEpilogueINS1D_23Sm100TmaWarpSpecializedILi3ELi2ELi32ELb1ELb0EEEJNS5_IJNSA_ILi128EEESG_SG_EEENS5_IJNSS_IS1I_SC_EENSS_INSA_ILi32EEESC_EEEEESI_SJ_SI_SJ_NS1D_6fusion15FusionCallbacksIS1H_NS1O_17LinearCombinationISI_fSI_fLNS_15FloatRoundStyleE2EEES1J_S1N_JEEENS4_5SM1004TMEM4LOAD26SM100_TMEM_LOAD_32dp32b32xENS4_13SM90_TMA_LOADENS11_INS12_ILi2ELi4ELi3EEES15_NSS_INS5_IJS16_S1L_EEENS5_IJS1L_SC_EEEEEEENS4_39AutoVectorizingCopyWithAssumedAlignmentILi128EEENS4_14SM90_TMA_STOREES23_S25_S25_EEEvvEEEEvNT_6ParamsE,"",@"SHT_CUDA_INFO"
	.sectionflags	@""
	.align	4


	//----- nvinfo : EIATTR_CUDA_API_VERSION
	.align		4
        /*0000*/ 	.byte	0x04, 0x37
        /*0002*/ 	.short	(.L_31 - .L_30)
.L_30:
        /*0004*/ 	.word	0x00000082


	//----- nvinfo : EIATTR_KPARAM_INFO
	.align		4
.L_31:
        /*0008*/ 	.byte	0x04, 0x17
        /*000a*/ 	.short	(.L_33 - .L_32)
.L_32:
        /*000c*/ 	.word	0x00000000
        /*0010*/ 	.short	0x0000
        /*0012*/ 	.short	0x0000
        /*0014*/ 	.byte	0x00, 0xf0, 0x01, 0x20


	//----- nvinfo : EIATTR_AT_ENTRY_FRAGMENTS
	.align		4
.L_33:
        /*0018*/ 	.byte	0x04, 0x4f
        /*001a*/ 	.short	(.L_35 - .L_34)


	//   ....[0]....
.L_34:
        /*001c*/ 	.word	0x00000007


	//----- nvinfo : EIATTR_RESERVED_SMEM_USED
	.align		4
.L_35:
        /*0020*/ 	.byte	0x01, 0x41
	.zero		2


	//----- nvinfo : EIATTR_SPARSE_MMA_MASK
	.align		4
        /*0024*/ 	.byte	0x03, 0x50
        /*0026*/ 	.short	0x0000


	//----- nvinfo : EIATTR_TCGEN05_2CTA_USED
	.align		4
        /*0028*/ 	.byte	0x01, 0x52
	.zero		2


	//----- nvinfo : EIATTR_MAXREG_COUNT
	.align		4
        /*002c*/ 	.byte	0x03, 0x1b
        /*002e*/ 	.short	0x00ff


	//----- nvinfo : EIATTR_NUM_BARRIERS
	.align		4
        /*0030*/ 	.byte	0x02, 0x4c
        /*0032*/ 	.byte	0x07
	.zero		1


	//----- nvinfo : EIATTR_EXTERNS
	.align		4
        /*0034*/ 	.byte	0x04, 0x0f
        /*0036*/ 	.short	(.L_37 - .L_36)


	//   ....[0]....
	.align		4
.L_36:
        /*0038*/ 	.word	index@(__assertfail)


	//----- nvinfo : EIATTR_MERCURY_ISA_VERSION
	.align		4
.L_37:
        /*003c*/ 	.byte	0x03, 0x5f
        /*003e*/ 	.short	0x0101


	//----- nvinfo : EIATTR_INT_WARP_WIDE_INSTR_OFFSETS
	.align		4
        /*0040*/ 	.byte	0x04, 0x31
        /*0042*/ 	.short	(.L_39 - .L_38)


	//   ....[0]....
.L_38:
        /*0044*/ 	.word	0x00000de0


	//   ....[1]....
        /*0048*/ 	.word	0x00000e80


	//   ....[2]....
        /*004c*/ 	.word	0x000021e0


	//   ....[3]....
        /*0050*/ 	.word	0x00004410


	//   ....[4]....
        /*0054*/ 	.word	0x00004440


	//   ....[5]....
        /*0058*/ 	.word	0x00004490


	//   ....[6]....
        /*005c*/ 	.word	0x00004d80


	//   ....[7]....
        /*0060*/ 	.word	0x00004da0


	//   ....[8]....
        /*0064*/ 	.word	0x00005070


	//   ....[9]....
        /*0068*/ 	.word	0x000051a0


	//----- nvinfo : EIATTR_COOP_GROUP_MASK_REGIDS
	.align		4
.L_39:
        /*006c*/ 	.byte	0x04, 0x29
        /*006e*/ 	.short	(.L_41 - .L_40)


	//   ....[0]....
.L_40:
        /*0070*/ 	.word	0xffffffff


	//   ....[1]....
        /*0074*/ 	.word	0xffffffff


	//   ....[2]....
        /*0078*/ 	.word	0xffffffff


	//   ....[3]....
        /*007c*/ 	.word	0xffffffff


	//   ....[4]....
        /*0080*/ 	.word	0xffffffff


	//   ....[5]....
        /*0084*/ 	.word	0xffffffff


	//   ....[6]....
        /*0088*/ 	.word	0xffffffff


	//   ....[7]....
        /*008c*/ 	.word	0xffffffff


	//   ....[8]....
        /*0090*/ 	.word	0xffffffff


	//   ....[9]....
        /*0094*/ 	.word	0xffffffff


	//   ....[10]....
        /*0098*/ 	.word	0xffffffff


	//   ....[11]....
        /*009c*/ 	.word	0xffffffff


	//   ....[12]....
        /*00a0*/ 	.word	0xffffffff


	//   ....[13]....
        /*00a4*/ 	.word	0xffffffff


	//----- nvinfo : EIATTR_COOP_GROUP_INSTR_OFFSETS
	.align		4
.L_41:
        /*00a8*/ 	.byte	0x04, 0x28
        /*00aa*/ 	.short	(.L_43 - .L_42)


	//   ....[0]....
.L_42:
        /*00ac*/ 	.word	0x000000c0


	//   ....[1]....
        /*00b0*/ 	.word	0x00000500


	//   ....[2]....
        /*00b4*/ 	.word	0x00000770


	//   ....[3]....
        /*00b8*/ 	.word	0x000008e0


	//   ....[4]....
        /*00bc*/ 	.word	0x000009d0


	//   ....[5]....
        /*00c0*/ 	.word	0x00000b30


	//   ....[6]....
        /*00c4*/ 	.word	0x00000cc0


	//   ....[7]....
        /*00c8*/ 	.word	0x00000f00


	//   ....[8]....
        /*00cc*/ 	.word	0x000020c0


	//   ....[9]....
        /*00d0*/ 	.word	0x00003200


	//   ....[10]....
        /*00d4*/ 	.word	0x000036d0


	//   ....[11]....
        /*00d8*/ 	.word	0x00003700


	//   ....[12]....
        /*00dc*/ 	.word	0x00004320


	//   ....[13]....
        /*00e0*/ 	.word	0x00004530


	//----- nvinfo : EIATTR_VRC_CTA_INIT_COUNT
	.align		4
.L_43:
        /*00e4*/ 	.byte	0x02, 0x4a
        /*00e6*/ 	.byte	0x80
	.zero		1


	//----- nvinfo : EIATTR_SYSCALL_OFFSETS
	.align		4
        /*00e8*/ 	.byte	0x04, 0x46
        /*00ea*/ 	.short	(.L_45 - .L_44)


	//   ....[0]....
.L_44:
        /*00ec*/ 	.word	0x00005d50


	//   ....[1]....
        /*00f0*/ 	.word	0x00005e40


	//   ....[2]....
        /*00f4*/ 	.word	0x00006680


	//   ....[3]....
        /*00f8*/ 	.word	0x00007330


	//----- nvinfo : EIATTR_MBARRIER_INSTR_OFFSETS
	.align		4
.L_45:
        /*00fc*/ 	.byte	0x04, 0x39
        /*00fe*/ 	.short	(.L_47 - .L_46)


	//   ....[0]....
.L_46:
        /*0100*/ 	.word	0x00000610
        /*0104*/ 	.word	0x000000ff
        /*0108*/ 	.word	0x00000000
        /*010c*/ 	.short	0x0100
        /*010e*/ 	.byte	0x08
	.zero		1


	//   ....[1]....
        /*0110*/ 	.word	0x00000620
        /*0114*/ 	.word	0x000000ff
        /*0118*/ 	.word	0x00000050
        /*011c*/ 	.short	0x0100
        /*011e*/ 	.byte	0x08
	.zero		1


	//   ....[2]....
        /*0120*/ 	.word	0x00000630
        /*0124*/ 	.word	0x000000ff
        /*0128*/ 	.word	0x00000008
        /*012c*/ 	.short	0x0100
        /*012e*/ 	.byte	0x08
	.zero		1


	//   ....[3]....
        /*0130*/ 	.word	0x00000640
        /*0134*/ 	.word	0x000000ff
        /*0138*/ 	.word	0x00000058
        /*013c*/ 	.short	0x0100
        /*013e*/ 	.byte	0x08
	.zero		1


	//   ....[4]....
        /*0140*/ 	.word	0x00000650
        /*0144*/ 	.word	0x000000ff
        /*0148*/ 	.word	0x00000010
        /*014c*/ 	.short	0x0100
        /*014e*/ 	.byte	0x08
	.zero		1


	//   ....[5]....
        /*0150*/ 	.word	0x00000660
        /*0154*/ 	.word	0x000000ff
        /*0158*/ 	.word	0x00000060
        /*015c*/ 	.short	0x0100
        /*015e*/ 	.byte	0x08
	.zero		1


	//   ....[6]....
        /*0160*/ 	.word	0x00000670
        /*0164*/ 	.word	0x000000ff
        /*0168*/ 	.word	0x00000018
        /*016c*/ 	.short	0x0100
        /*016e*/ 	.byte	0x08
	.zero		1


	//   ....[7]....
        /*0170*/ 	.word	0x00000680
        /*0174*/ 	.word	0x000000ff
        /*0178*/ 	.word	0x00000068
        /*017c*/ 	.short	0x0100
        /*017e*/ 	.byte	0x08
	.zero		1


	//   ....[8]....
        /*0180*/ 	.word	0x00000690
        /*0184*/ 	.word	0x000000ff
        /*0188*/ 	.word	0x00000020
        /*018c*/ 	.short	0x0100
        /*018e*/ 	.byte	0x08
	.zero		1


	//   ....[9]....
        /*0190*/ 	.word	0x000006a0
        /*0194*/ 	.word	0x000000ff
        /*0198*/ 	.word	0x00000070
        /*019c*/ 	.short	0x0100
        /*019e*/ 	.byte	0x08
	.zero		1


	//   ....[10]....
        /*01a0*/ 	.word	0x000006b0
        /*01a4*/ 	.word	0x000000ff
        /*01a8*/ 	.word	0x00000028
        /*01ac*/ 	.short	0x0100
        /*01ae*/ 	.byte	0x08
	.zero		1


	//   ....[11]....
        /*01b0*/ 	.word	0x000006c0
        /*01b4*/ 	.word	0x000000ff
        /*01b8*/ 	.word	0x00000078
        /*01bc*/ 	.short	0x0100
        /*01be*/ 	.byte	0x08
	.zero		1


	//   ....[12]....
        /*01c0*/ 	.word	0x000006d0
        /*01c4*/ 	.word	0x000000ff
        /*01c8*/ 	.word	0x00000030
        /*01cc*/ 	.short	0x0100
        /*01ce*/ 	.byte	0x08
	.zero		1


	//   ....[13]....
        /*01d0*/ 	.word	0x000006e0
        /*01d4*/ 	.word	0x000000ff
        /*01d8*/ 	.word	0x00000080
        /*01dc*/ 	.short	0x0100
        /*01de*/ 	.byte	0x08
	.zero		1


	//   ....[14]....
        /*01e0*/ 	.word	0x000006f0
        /*01e4*/ 	.word	0x000000ff
        /*01e8*/ 	.word	0x00000038
        /*01ec*/ 	.short	0x0100
        /*01ee*/ 	.byte	0x08
	.zero		1


	//   ....[15]....
        /*01f0*/ 	.word	0x00000700
        /*01f4*/ 	.word	0x000000ff
        /*01f8*/ 	.word	0x00000088
        /*01fc*/ 	.short	0x0100
        /*01fe*/ 	.byte	0x08
	.zero		1


	//   ....[16]....
        /*0200*/ 	.word	0x00000710
        /*0204*/ 	.word	0x000000ff
        /*0208*/ 	.word	0x00000040
        /*020c*/ 	.short	0x0100
        /*020e*/ 	.byte	0x08
	.zero		1


	//   ....[17]....
        /*0210*/ 	.word	0x00000720
        /*0214*/ 	.word	0x000000ff
        /*0218*/ 	.word	0x00000090
        /*021c*/ 	.short	0x0100
        /*021e*/ 	.byte	0x08
	.zero		1


	//   ....[18]....
        /*0220*/ 	.word	0x00000730
        /*0224*/ 	.word	0x000000ff
        /*0228*/ 	.word	0x00000048
        /*022c*/ 	.short	0x0100
        /*022e*/ 	.byte	0x08
	.zero		1


	//   ....[19]....
        /*0230*/ 	.word	0x00000740
        /*0234*/ 	.word	0x000000ff
        /*0238*/ 	.word	0x00000098
        /*023c*/ 	.short	0x0100
        /*023e*/ 	.byte	0x08
	.zero		1


	//   ....[20]....
        /*0240*/ 	.word	0x00000870
        /*0244*/ 	.word	0x000000ff
        /*0248*/ 	.word	0x000000a0
        /*024c*/ 	.short	0x0100
        /*024e*/ 	.byte	0x09
	.zero		1


	//   ....[21]....
        /*0250*/ 	.word	0x00000880
        /*0254*/ 	.word	0x000000ff
        /*0258*/ 	.word	0x000000b8
        /*025c*/ 	.short	0x0100
        /*025e*/ 	.byte	0x09
	.zero		1


	//   ....[22]....
        /*0260*/ 	.word	0x00000890
        /*0264*/ 	.word	0x000000ff
        /*0268*/ 	.word	0x000000a8
        /*026c*/ 	.short	0x0100
        /*026e*/ 	.byte	0x09
	.zero		1


	//   ....[23]....
        /*0270*/ 	.word	0x000008a0
        /*0274*/ 	.word	0x000000ff
        /*0278*/ 	.word	0x000000c0
        /*027c*/ 	.short	0x0100
        /*027e*/ 	.byte	0x09
	.zero		1


	//   ....[24]....
        /*0280*/ 	.word	0x000008b0
        /*0284*/ 	.word	0x000000ff
        /*0288*/ 	.word	0x000000b0
        /*028c*/ 	.short	0x0100
        /*028e*/ 	.byte	0x09
	.zero		1


	//   ....[25]....
        /*0290*/ 	.word	0x000008c0
        /*0294*/ 	.word	0x000000ff
        /*0298*/ 	.word	0x000000c8
        /*029c*/ 	.short	0x0100
        /*029e*/ 	.byte	0x09
	.zero		1


	//   ....[26]....
        /*02a0*/ 	.word	0x000009a0
        /*02a4*/ 	.word	0x000000ff
        /*02a8*/ 	.word	0x000000d0
        /*02ac*/ 	.short	0x0100
        /*02ae*/ 	.byte	0x08
	.zero		1


	//   ....[27]....
        /*02b0*/ 	.word	0x000009b0
        /*02b4*/ 	.word	0x000000ff
        /*02b8*/ 	.word	0x000000d8
        /*02bc*/ 	.short	0x0100
        /*02be*/ 	.byte	0x08
	.zero		1


	//   ....[28]....
        /*02c0*/ 	.word	0x00000ae0
        /*02c4*/ 	.word	0x000000ff
        /*02c8*/ 	.word	0x000000e0
        /*02cc*/ 	.short	0x0100
        /*02ce*/ 	.byte	0x08
	.zero		1


	//   ....[29]....
        /*02d0*/ 	.word	0x00000af0
        /*02d4*/ 	.word	0x000000ff
        /*02d8*/ 	.word	0x000000f0
        /*02dc*/ 	.short	0x0100
        /*02de*/ 	.byte	0x08
	.zero		1


	//   ....[30]....
        /*02e0*/ 	.word	0x00000b00
        /*02e4*/ 	.word	0x000000ff
        /*02e8*/ 	.word	0x000000e8
        /*02ec*/ 	.short	0x0100
        /*02ee*/ 	.byte	0x08
	.zero		1


	//   ....[31]....
        /*02f0*/ 	.word	0x00000b10
        /*02f4*/ 	.word	0x000000ff
        /*02f8*/ 	.word	0x000000f8
        /*02fc*/ 	.short	0x0100
        /*02fe*/ 	.byte	0x08
	.zero		1


	//   ....[32]....
        /*0300*/ 	.word	0x00000c30
        /*0304*/ 	.word	0x000000ff
        /*0308*/ 	.word	0x00000100
        /*030c*/ 	.short	0x0100
        /*030e*/ 	.byte	0x09
	.zero		1


	//   ....[33]....
        /*0310*/ 	.word	0x00000c40
        /*0314*/ 	.word	0x000000ff
        /*0318*/ 	.word	0x00000120
        /*031c*/ 	.short	0x0100
        /*031e*/ 	.byte	0x09
	.zero		1


	//   ....[34]....
        /*0320*/ 	.word	0x00000c50
        /*0324*/ 	.word	0x000000ff
        /*0328*/ 	.word	0x00000108
        /*032c*/ 	.short	0x0100
        /*032e*/ 	.byte	0x09
	.zero		1


	//   ....[35]....
        /*0330*/ 	.word	0x00000c60
        /*0334*/ 	.word	0x000000ff
        /*0338*/ 	.word	0x00000128
        /*033c*/ 	.short	0x0100
        /*033e*/ 	.byte	0x09
	.zero		1


	//   ....[36]....
        /*0340*/ 	.word	0x00000c70
        /*0344*/ 	.word	0x000000ff
        /*0348*/ 	.word	0x00000110
        /*034c*/ 	.short	0x0100
        /*034e*/ 	.byte	0x09
	.zero		1


	//   ....[37]....
        /*0350*/ 	.word	0x00000c80
        /*0354*/ 	.word	0x000000ff
        /*0358*/ 	.word	0x00000130
        /*035c*/ 	.short	0x0100
        /*035e*/ 	.byte	0x09
	.zero		1


	//   ....[38]....
        /*0360*/ 	.word	0x00000c90
        /*0364*/ 	.word	0x000000ff
        /*0368*/ 	.word	0x00000118
        /*036c*/ 	.short	0x0100
        /*036e*/ 	.byte	0x09
	.zero		1


	//   ....[39]....
        /*0370*/ 	.word	0x00000ca0
        /*0374*/ 	.word	0x000000ff
        /*0378*/ 	.word	0x00000138
        /*037c*/ 	.short	0x0100
        /*037e*/ 	.byte	0x09
	.zero		1


	//   ....[40]....
        /*0380*/ 	.word	0x00000d90
        /*0384*/ 	.word	0x000000ff
        /*0388*/ 	.word	0x00000140
        /*038c*/ 	.short	0x0100
        /*038e*/ 	.byte	0x08
	.zero		1


	//   ....[41]....
        /*0390*/ 	.word	0x00000da0
        /*0394*/ 	.word	0x000000ff
        /*0398*/ 	.word	0x00000150
        /*039c*/ 	.short	0x0100
        /*039e*/ 	.byte	0x08
	.zero		1


	//   ....[42]....
        /*03a0*/ 	.word	0x00000db0
        /*03a4*/ 	.word	0x000000ff
        /*03a8*/ 	.word	0x00000148
        /*03ac*/ 	.short	0x0100
        /*03ae*/ 	.byte	0x08
	.zero		1


	//   ....[43]....
        /*03b0*/ 	.word	0x00000dc0
        /*03b4*/ 	.word	0x000000ff
        /*03b8*/ 	.word	0x00000158
        /*03bc*/ 	.short	0x0100
        /*03be*/ 	.byte	0x08
	.zero		1


	//   ....[44]....
        /*03c0*/ 	.word	0x00000eb0
        /*03c4*/ 	.word	0x000000ff
        /*03c8*/ 	.word	0x00000160
        /*03cc*/ 	.short	0x0100
        /*03ce*/ 	.byte	0x06
	.zero		1


	//   ....[45]....
        /*03d0*/ 	.word	0x000018c0
        /*03d4*/ 	.word	0x00000002
        /*03d8*/ 	.word	0x00000150
        /*03dc*/ 	.short	0x010a
        /*03de*/ 	.byte	0xff
	.zero		1


	//   ....[46]....
        /*03e0*/ 	.word	0x000018f0
        /*03e4*/ 	.word	0x00000002
        /*03e8*/ 	.word	0x00000140
        /*03ec*/ 	.short	0x0101
        /*03ee*/ 	.byte	0xff
	.zero		1


	//   ....[47]....
        /*03f0*/ 	.word	0x000019c0
        /*03f4*/ 	.word	0x000000ff
        /*03f8*/ 	.word	0x00000050
        /*03fc*/ 	.short	0x010a
        /*03fe*/ 	.byte	0x08
	.zero		1


	//   ....[48]....
        /*0400*/ 	.word	0x00001ac0
        /*0404*/ 	.word	0x000000ff
        /*0408*/ 	.word	0x00000050
        /*040c*/ 	.short	0x010a
        /*040e*/ 	.byte	0x21
	.zero		1


	//   ....[49]....
        /*0410*/ 	.word	0x00001c70
        /*0414*/ 	.word	0x000000ff
        /*0418*/ 	.word	0x00000050
        /*041c*/ 	.short	0x010a
        /*041e*/ 	.byte	0x08
	.zero		1


	//   ....[50]....
        /*0420*/ 	.word	0x00001d70
        /*0424*/ 	.word	0x000000ff
        /*0428*/ 	.word	0x000000d8
        /*042c*/ 	.short	0x0101
        /*042e*/ 	.byte	0x04
	.zero		1


	//   ....[51]....
        /*0430*/ 	.word	0x00001d90
        /*0434*/ 	.word	0x000000ff
        /*0438*/ 	.word	0x00000050
        /*043c*/ 	.short	0x010a
        /*043e*/ 	.byte	0x08
	.zero		1


	//   ....[52]....
        /*0440*/ 	.word	0x00001e10
        /*0444*/ 	.word	0x000000ff
        /*0448*/ 	.word	0x00000050
        /*044c*/ 	.short	0x010a
        /*044e*/ 	.byte	0x11
	.zero		1


	//   ....[53]....
        /*0450*/ 	.word	0x00001fa0
        /*0454*/ 	.word	0x000000ff
        /*0458*/ 	.word	0x00000050
        /*045c*/ 	.short	0x010a
        /*045e*/ 	.byte	0x08
	.zero		1


	//   ....[54]....
        /*0460*/ 	.word	0x000020f0
        /*0464*/ 	.word	0x00000002
        /*0468*/ 	.word	0x000000e0
        /*046c*/ 	.short	0x010a
        /*046e*/ 	.byte	0xff
	.zero		1


	//   ....[55]....
        /*0470*/ 	.word	0x000021b0
        /*0474*/ 	.word	0x00000002
        /*0478*/ 	.word	0x00000000
        /*047c*/ 	.short	0x0101
        /*047e*/ 	.byte	0xff
	.zero		1


	//   ....[56]....
        /*0480*/ 	.word	0x00002710
        /*0484*/ 	.word	0x000000ff
        /*0488*/ 	.word	0x00000000
        /*048c*/ 	.short	0x010a
        /*048e*/ 	.byte	0x05
	.zero		1


	//   ....[57]....
        /*0490*/ 	.word	0x000027a0
        /*0494*/ 	.word	0x000000ff
        /*0498*/ 	.word	0x00000000
        /*049c*/ 	.short	0x010a
        /*049e*/ 	.byte	0x05
	.zero		1


	//   ....[58]....
        /*04a0*/ 	.word	0x00002830
        /*04a4*/ 	.word	0x000000ff
        /*04a8*/ 	.word	0x00000000
        /*04ac*/ 	.short	0x010a
        /*04ae*/ 	.byte	0x05
	.zero		1


	//   ....[59]....
        /*04b0*/ 	.word	0x000028c0
        /*04b4*/ 	.word	0x000000ff
        /*04b8*/ 	.word	0x00000000
        /*04bc*/ 	.short	0x010a
        /*04be*/ 	.byte	0x05
	.zero		1


	//   ....[60]....
        /*04c0*/ 	.word	0x00002950
        /*04c4*/ 	.word	0x000000ff
        /*04c8*/ 	.word	0x00000000
        /*04cc*/ 	.short	0x010a
        /*04ce*/ 	.byte	0x05
	.zero		1


	//   ....[61]....
        /*04d0*/ 	.word	0x000029e0
        /*04d4*/ 	.word	0x000000ff
        /*04d8*/ 	.word	0x00000000
        /*04dc*/ 	.short	0x010a
        /*04de*/ 	.byte	0x05
	.zero		1


	//   ....[62]....
        /*04e0*/ 	.word	0x00002a70
        /*04e4*/ 	.word	0x000000ff
        /*04e8*/ 	.word	0x00000000
        /*04ec*/ 	.short	0x010a
        /*04ee*/ 	.byte	0x05
	.zero		1


	//   ....[63]....
        /*04f0*/ 	.word	0x00002b00
        /*04f4*/ 	.word	0x000000ff
        /*04f8*/ 	.word	0x00000000
        /*04fc*/ 	.short	0x010a
        /*04fe*/ 	.byte	0x05
	.zero		1


	//   ....[64]....
        /*0500*/ 	.word	0x00002b90
        /*0504*/ 	.word	0x000000ff
        /*0508*/ 	.word	0x00000000
        /*050c*/ 	.short	0x010a
        /*050e*/ 	.byte	0x05
	.zero		1


	//   ....[65]....
        /*0510*/ 	.word	0x00002c30
        /*0514*/ 	.word	0x00000000
        /*0518*/ 	.word	0x00000000
        /*051c*/ 	.short	0x010a
        /*051e*/ 	.byte	0xff
	.zero		1


	//   ....[66]....
        /*0520*/ 	.word	0x00002d60
        /*0524*/ 	.word	0x00000000
        /*0528*/ 	.word	0x00000140
        /*052c*/ 	.short	0x010a
        /*052e*/ 	.byte	0xff
	.zero		1


	//   ....[67]....
        /*0530*/ 	.word	0x00002dd0
        /*0534*/ 	.word	0x00000000
        /*0538*/ 	.word	0x00000000
        /*053c*/ 	.short	0x0101
        /*053e*/ 	.byte	0xff
	.zero		1


	//   ....[68]....
        /*0540*/ 	.word	0x00002df0
        /*0544*/ 	.word	0x000000ff
        /*0548*/ 	.word	0x000000f0
        /*054c*/ 	.short	0x010a
        /*054e*/ 	.byte	0x05
	.zero		1


	//   ....[69]....
        /*0550*/ 	.word	0x00002f10
        /*0554*/ 	.word	0x00000000
        /*0558*/ 	.word	0x000000e0
        /*055c*/ 	.short	0x010a
        /*055e*/ 	.byte	0xff
	.zero		1


	//   ....[70]....
        /*0560*/ 	.word	0x00003010
        /*0564*/ 	.word	0x00000000
        /*0568*/ 	.word	0x00000000
        /*056c*/ 	.short	0x0101
        /*056e*/ 	.byte	0xff
	.zero		1


	//   ....[71]....
        /*0570*/ 	.word	0x000030a0
        /*0574*/ 	.word	0x000000ff
        /*0578*/ 	.word	0x000000f0
        /*057c*/ 	.short	0x0106
        /*057e*/ 	.byte	0x05
	.zero		1


	//   ....[72]....
        /*0580*/ 	.word	0x000030c0
        /*0584*/ 	.word	0x000000ff
        /*0588*/ 	.word	0x000000f0
        /*058c*/ 	.short	0x010a
        /*058e*/ 	.byte	0x05
	.zero		1


	//   ....[73]....
        /*0590*/ 	.word	0x00003150
        /*0594*/ 	.word	0x000000ff
        /*0598*/ 	.word	0x000000f0
        /*059c*/ 	.short	0x0106
        /*059e*/ 	.byte	0x04
	.zero		1


	//   ....[74]....
        /*05a0*/ 	.word	0x00003190
        /*05a4*/ 	.word	0x00000000
        /*05a8*/ 	.word	0x000000f0
        /*05ac*/ 	.short	0x010a
        /*05ae*/ 	.byte	0xff
	.zero		1


	//   ....[75]....
        /*05b0*/ 	.word	0x000033d0
        /*05b4*/ 	.word	0x000000ff
        /*05b8*/ 	.word	0x00000008
        /*05bc*/ 	.short	0x010a
        /*05be*/ 	.byte	0x06
	.zero		1


	//   ....[76]....
        /*05c0*/ 	.word	0x000033f0
        /*05c4*/ 	.word	0x000000ff
        /*05c8*/ 	.word	0x00000008
        /*05cc*/ 	.short	0x010a
        /*05ce*/ 	.byte	0x06
	.zero		1


	//   ....[77]....
        /*05d0*/ 	.word	0x00003580
        /*05d4*/ 	.word	0x000000ff
        /*05d8*/ 	.word	0x00000008
        /*05dc*/ 	.short	0x010a
        /*05de*/ 	.byte	0x06
	.zero		1


	//   ....[78]....
        /*05e0*/ 	.word	0x000035a0
        /*05e4*/ 	.word	0x000000ff
        /*05e8*/ 	.word	0x00000008
        /*05ec*/ 	.short	0x010a
        /*05ee*/ 	.byte	0x06
	.zero		1


	//   ....[79]....
        /*05f0*/ 	.word	0x00003660
        /*05f4*/ 	.word	0x000000ff
        /*05f8*/ 	.word	0x00000000
        /*05fc*/ 	.short	0x0101
        /*05fe*/ 	.byte	0x07
	.zero		1


	//   ....[80]....
        /*0600*/ 	.word	0x000039a0
        /*0604*/ 	.word	0x00000000
        /*0608*/ 	.word	0x000000e0
        /*060c*/ 	.short	0x010a
        /*060e*/ 	.byte	0xff
	.zero		1


	//   ....[81]....
        /*0610*/ 	.word	0x00003a60
        /*0614*/ 	.word	0x00000000
        /*0618*/ 	.word	0x00000000
        /*061c*/ 	.short	0x0101
        /*061e*/ 	.byte	0xff
	.zero		1


	//   ....[82]....
        /*0620*/ 	.word	0x00003b20
        /*0624*/ 	.word	0x000000ff
        /*0628*/ 	.word	0x00000000
        /*062c*/ 	.short	0x010a
        /*062e*/ 	.byte	0x08
	.zero		1


	//   ....[83]....
        /*0630*/ 	.word	0x00003b30
        /*0634*/ 	.word	0x000000ff
        /*0638*/ 	.word	0x00000120
        /*063c*/ 	.short	0x010a
        /*063e*/ 	.byte	0x09
	.zero		1


	//   ....[84]....
        /*0640*/ 	.word	0x00003be0
        /*0644*/ 	.word	0x000000ff
        /*0648*/ 	.word	0x00000000
        /*064c*/ 	.short	0x010a
        /*064e*/ 	.byte	0x08
	.zero		1


	//   ....[85]....
        /*0650*/ 	.word	0x00003d10
        /*0654*/ 	.word	0x000000ff
        /*0658*/ 	.word	0x00000000
        /*065c*/ 	.short	0x010a
        /*065e*/ 	.byte	0x1e
	.zero		1


	//   ....[86]....
        /*0660*/ 	.word	0x00004010
        /*0664*/ 	.word	0x000000ff
        /*0668*/ 	.word	0x00000000
        /*066c*/ 	.short	0x010a
        /*066e*/ 	.byte	0x08
	.zero		1


	//   ....[87]....
        /*0670*/ 	.word	0x000040a0
        /*0674*/ 	.word	0x000000ff
        /*0678*/ 	.word	0x00000000
        /*067c*/ 	.short	0x010a
        /*067e*/ 	.byte	0x08
	.zero		1


	//   ....[88]....
        /*0680*/ 	.word	0x00004130
        /*0684*/ 	.word	0x000000ff
        /*0688*/ 	.word	0x00000000
        /*068c*/ 	.short	0x010a
        /*068e*/ 	.byte	0x08
	.zero		1


	//   ....[89]....
        /*0690*/ 	.word	0x000041d0
        /*0694*/ 	.word	0x00000000
        /*0698*/ 	.word	0x00000000
        /*069c*/ 	.short	0x010a
        /*069e*/ 	.byte	0xff
	.zero		1


	//   ....[90]....
        /*06a0*/ 	.word	0x00004210
        /*06a4*/ 	.word	0x00000000
        /*06a8*/ 	.word	0x00000000
        /*06ac*/ 	.short	0x010a
        /*06ae*/ 	.byte	0xff
	.zero		1


	//   ....[91]....
        /*06b0*/ 	.word	0x00004280
        /*06b4*/ 	.word	0x000000ff
        /*06b8*/ 	.word	0x00000000
        /*06bc*/ 	.short	0x0101
        /*06be*/ 	.byte	0x05
	.zero		1


	//   ....[92]....
        /*06c0*/ 	.word	0x000042c0
        /*06c4*/ 	.word	0x000000ff
        /*06c8*/ 	.word	0x00000160
        /*06cc*/ 	.short	0x010a
        /*06ce*/ 	.byte	0x07
	.zero		1


	//   ....[93]....
        /*06d0*/ 	.word	0x00004310
        /*06d4*/ 	.word	0x000000ff
        /*06d8*/ 	.word	0x00000000
        /*06dc*/ 	.short	0x0101
        /*06de*/ 	.byte	0x05
	.zero		1


	//   ....[94]....
        /*06e0*/ 	.word	0x00004720
        /*06e4*/ 	.word	0x00000000
        /*06e8*/ 	.word	0x000000e0
        /*06ec*/ 	.short	0x010a
        /*06ee*/ 	.byte	0xff
	.zero		1


	//   ....[95]....
        /*06f0*/ 	.word	0x000047e0
        /*06f4*/ 	.word	0x00000000
        /*06f8*/ 	.word	0x00000000
        /*06fc*/ 	.short	0x0101
        /*06fe*/ 	.byte	0xff
	.zero		1


	//   ....[96]....
        /*0700*/ 	.word	0x00004b00
        /*0704*/ 	.word	0x000000ff
        /*0708*/ 	.word	0x000000d8
        /*070c*/ 	.short	0x010a
        /*070e*/ 	.byte	0x06
	.zero		1


	//   ....[97]....
        /*0710*/ 	.word	0x00004d20
        /*0714*/ 	.word	0x000000ff
        /*0718*/ 	.word	0x000000b8
        /*071c*/ 	.short	0x010a
        /*071e*/ 	.byte	0x0f
	.zero		1


	//   ....[98]....
        /*0720*/ 	.word	0x00004f20
        /*0724*/ 	.word	0x000000ff
        /*0728*/ 	.word	0x000000a0
        /*072c*/ 	.short	0x010b
        /*072e*/ 	.byte	0x0f
	.zero		1


	//   ....[99]....
        /*0730*/ 	.word	0x00004f70
        /*0734*/ 	.word	0x000000ff
        /*0738*/ 	.word	0x00000000
        /*073c*/ 	.short	0x0101
        /*073e*/ 	.byte	0x10
	.zero		1


	//   ....[100]....
        /*0740*/ 	.word	0x00004fb0
        /*0744*/ 	.word	0x000000ff
        /*0748*/ 	.word	0x000000b8
        /*074c*/ 	.short	0x010a
        /*074e*/ 	.byte	0x0d
	.zero		1


	//   ....[101]....
        /*0750*/ 	.word	0x000051f0
        /*0754*/ 	.word	0x000000ff
        /*0758*/ 	.word	0x000000a0
        /*075c*/ 	.short	0x010b
        /*075e*/ 	.byte	0x0d
	.zero		1


	//   ....[102]....
        /*0760*/ 	.word	0x00005260
        /*0764*/ 	.word	0x000000ff
        /*0768*/ 	.word	0x00000000
        /*076c*/ 	.short	0x0101
        /*076e*/ 	.byte	0x0f
	.zero		1


	//   ....[103]....
        /*0770*/ 	.word	0x000052b0
        /*0774*/ 	.word	0x000000ff
        /*0778*/ 	.word	0x00000000
        /*077c*/ 	.short	0x010a
        /*077e*/ 	.byte	0x04
	.zero		1


	//   ....[104]....
        /*0780*/ 	.word	0x00005340
        /*0784*/ 	.word	0x000000ff
        /*0788*/ 	.word	0x00000000
        /*078c*/ 	.short	0x010a
        /*078e*/ 	.byte	0x04
	.zero		1


	//   ....[105]....
        /*0790*/ 	.word	0x000053e0
        /*0794*/ 	.word	0x00000000
        /*0798*/ 	.word	0x00000000
        /*079c*/ 	.short	0x010a
        /*079e*/ 	.byte	0xff
	.zero		1


	//   ....[106]....
        /*07a0*/ 	.word	0x00005720
        /*07a4*/ 	.word	0x00000000
        /*07a8*/ 	.word	0x000000e0
        /*07ac*/ 	.short	0x010a
        /*07ae*/ 	.byte	0xff
	.zero		1


	//   ....[107]....
        /*07b0*/ 	.word	0x00005830
        /*07b4*/ 	.word	0x00000000
        /*07b8*/ 	.word	0x00000000
        /*07bc*/ 	.short	0x0101
        /*07be*/ 	.byte	0xff
	.zero		1


	//   ....[108]....
        /*07c0*/ 	.word	0x000062d0
        /*07c4*/ 	.word	0x00000000
        /*07c8*/ 	.word	0x000000a0
        /*07cc*/ 	.short	0x010a
        /*07ce*/ 	.byte	0xff
	.zero		1


	//   ....[109]....
        /*07d0*/ 	.word	0x00006340
        /*07d4*/ 	.word	0x0000006a
        /*07d8*/ 	.word	0x00000100
        /*07dc*/ 	.short	0x010a
        /*07de*/ 	.byte	0xff
	.zero		1


	//   ....[110]....
        /*07e0*/ 	.word	0x00006430
        /*07e4*/ 	.word	0x00000000
        /*07e8*/ 	.word	0x000000a0
        /*07ec*/ 	.short	0x010a
        /*07ee*/ 	.byte	0xff
	.zero		1


	//   ....[111]....
        /*07f0*/ 	.word	0x00006560
        /*07f4*/ 	.word	0x0000006a
        /*07f8*/ 	.word	0x00000100
        /*07fc*/ 	.short	0x010a
        /*07fe*/ 	.byte	0xff
	.zero		1


	//   ....[112]....
        /*0800*/ 	.word	0x00007070
        /*0804*/ 	.word	0x00000000
        /*0808*/ 	.word	0x00000000
        /*080c*/ 	.short	0x0101
        /*080e*/ 	.byte	0xff
	.zero		1


	//   ....[113]....
        /*0810*/ 	.word	0x00007080
        /*0814*/ 	.word	0x00000002
        /*0818*/ 	.word	0x000000a0
        /*081c*/ 	.short	0x010a
        /*081e*/ 	.byte	0xff
	.zero		1


	//   ....[114]....
        /*0820*/ 	.word	0x00007150
        /*0824*/ 	.word	0x00000002
        /*0828*/ 	.word	0x000000a0
        /*082c*/ 	.short	0x010a
        /*082e*/ 	.byte	0xff
	.zero		1


	//   ....[115]....
        /*0830*/ 	.word	0x000075d0
        /*0834*/ 	.word	0x0000006a
        /*0838*/ 	.word	0x00000000
        /*083c*/ 	.short	0x0101
        /*083e*/ 	.byte	0xff
	.zero		1


	//   ....[116]....
        /*0840*/ 	.word	0x00007de0
        /*0844*/ 	.word	0x00000000
        /*0848*/ 	.word	0x00000000
        /*084c*/ 	.short	0x0101
        /*084e*/ 	.byte	0xff
	.zero		1


	//   ....[117]....
        /*0850*/ 	.word	0x00008050
        /*0854*/ 	.word	0x000000ff
        /*0858*/ 	.word	0x00000000
        /*085c*/ 	.short	0x0101
        /*085e*/ 	.byte	0x04
	.zero		1


	//   ....[118]....
        /*0860*/ 	.word	0x00008070
        /*0864*/ 	.word	0x00000002
        /*0868*/ 	.word	0x00000150
        /*086c*/ 	.short	0x010a
        /*086e*/ 	.byte	0xff
	.zero		1


	//   ....[119]....
        /*0870*/ 	.word	0x000080d0
        /*0874*/ 	.word	0x00000002
        /*0878*/ 	.word	0x00000050
        /*087c*/ 	.short	0x010a
        /*087e*/ 	.byte	0xff
	.zero		1


	//   ....[120]....
        /*0880*/ 	.word	0x00008130
        /*0884*/ 	.word	0x00000002
        /*0888*/ 	.word	0x00000050
        /*088c*/ 	.short	0x010a
        /*088e*/ 	.byte	0xff
	.zero		1


	//   ....[121]....
        /*0890*/ 	.word	0x00008180
        /*0894*/ 	.word	0x00000002
        /*0898*/ 	.word	0x000000e0
        /*089c*/ 	.short	0x010a
        /*089e*/ 	.byte	0xff
	.zero		1


	//   ....[122]....
        /*08a0*/ 	.word	0x000081e0
        /*08a4*/ 	.word	0x00000000
        /*08a8*/ 	.word	0x00000000
        /*08ac*/ 	.short	0x010a
        /*08ae*/ 	.byte	0xff
	.zero		1


	//   ....[123]....
        /*08b0*/ 	.word	0x00008240
        /*08b4*/ 	.word	0x00000000
        /*08b8*/ 	.word	0x00000000
        /*08bc*/ 	.short	0x010a
        /*08be*/ 	.byte	0xff
	.zero		1


	//   ....[124]....
        /*08c0*/ 	.word	0x000082a0
        /*08c4*/ 	.word	0x00000000
        /*08c8*/ 	.word	0x00000000
        /*08cc*/ 	.short	0x010a
        /*08ce*/ 	.byte	0xff
	.zero		1


	//   ....[125]....
        /*08d0*/ 	.word	0x00008300
        /*08d4*/ 	.word	0x00000000
        /*08d8*/ 	.word	0x00000000
        /*08dc*/ 	.short	0x010a
        /*08de*/ 	.byte	0xff
	.zero		1


	//   ....[126]....
        /*08e0*/ 	.word	0x00008360
        /*08e4*/ 	.word	0x00000000
        /*08e8*/ 	.word	0x00000000
        /*08ec*/ 	.short	0x010a
        /*08ee*/ 	.byte	0xff
	.zero		1


	//   ....[127]....
        /*08f0*/ 	.word	0x000083c0
        /*08f4*/ 	.word	0x00000000
        /*08f8*/ 	.word	0x00000000
        /*08fc*/ 	.short	0x010a
        /*08fe*/ 	.byte	0xff
	.zero		1


	//   ....[128]....
        /*0900*/ 	.word	0x00008420
        /*0904*/ 	.word	0x00000000
        /*0908*/ 	.word	0x00000000
        /*090c*/ 	.short	0x010a
        /*090e*/ 	.byte	0xff
	.zero		1


	//   ....[129]....
        /*0910*/ 	.word	0x00008480
        /*0914*/ 	.word	0x00000000
        /*0918*/ 	.word	0x00000000
        /*091c*/ 	.short	0x010a
        /*091e*/ 	.byte	0xff
	.zero		1


	//   ....[130]....
        /*0920*/ 	.word	0x000084e0
        /*0924*/ 	.word	0x00000000
        /*0928*/ 	.word	0x00000000
        /*092c*/ 	.short	0x010a
        /*092e*/ 	.byte	0xff
	.zero		1


	//   ....[131]....
        /*0930*/ 	.word	0x00008530
        /*0934*/ 	.word	0x00000000
        /*0938*/ 	.word	0x00000140
        /*093c*/ 	.short	0x010a
        /*093e*/ 	.byte	0xff
	.zero		1


	//   ....[132]....
        /*0940*/ 	.word	0x00008590
        /*0944*/ 	.word	0x00000000
        /*0948*/ 	.word	0x000000f0
        /*094c*/ 	.short	0x010a
        /*094e*/ 	.byte	0xff
	.zero		1


	//   ....[133]....
        /*0950*/ 	.word	0x000085e0
        /*0954*/ 	.word	0x00000000
        /*0958*/ 	.word	0x000000e0
        /*095c*/ 	.short	0x010a
        /*095e*/ 	.byte	0xff
	.zero		1


	//   ....[134]....
        /*0960*/ 	.word	0x00008640
        /*0964*/ 	.word	0x00000000
        /*0968*/ 	.word	0x000000f0
        /*096c*/ 	.short	0x010a
        /*096e*/ 	.byte	0xff
	.zero		1


	//   ....[135]....
        /*0970*/ 	.word	0x000086a0
        /*0974*/ 	.word	0x00000004
        /*0978*/ 	.word	0x00000008
        /*097c*/ 	.short	0x010a
        /*097e*/ 	.byte	0xff
	.zero		1


	//   ....[136]....
        /*0980*/ 	.word	0x00008780
        /*0984*/ 	.word	0x00000002
        /*0988*/ 	.word	0x00000008
        /*098c*/ 	.short	0x010a
        /*098e*/ 	.byte	0xff
	.zero		1


	//   ....[137]....
        /*0990*/ 	.word	0x000087d0
        /*0994*/ 	.word	0x00000000
        /*0998*/ 	.word	0x000000e0
        /*099c*/ 	.short	0x010a
        /*099e*/ 	.byte	0xff
	.zero		1


	//   ....[138]....
        /*09a0*/ 	.word	0x00008830
        /*09a4*/ 	.word	0x00000000
        /*09a8*/ 	.word	0x00000120
        /*09ac*/ 	.short	0x010a
        /*09ae*/ 	.byte	0xff
	.zero		1


	//   ....[139]....
        /*09b0*/ 	.word	0x00008890
        /*09b4*/ 	.word	0x00000000
        /*09b8*/ 	.word	0x00000000
        /*09bc*/ 	.short	0x010a
        /*09be*/ 	.byte	0xff
	.zero		1


	//   ....[140]....
        /*09c0*/ 	.word	0x000088f0
        /*09c4*/ 	.word	0x00000000
        /*09c8*/ 	.word	0x00000000
        /*09cc*/ 	.short	0x010a
        /*09ce*/ 	.byte	0xff
	.zero		1


	//   ....[141]....
        /*09d0*/ 	.word	0x00008950
        /*09d4*/ 	.word	0x00000000
        /*09d8*/ 	.word	0x00000000
        /*09dc*/ 	.short	0x010a
        /*09de*/ 	.byte	0xff
	.zero		1


	//   ....[142]....
        /*09e0*/ 	.word	0x000089b0
        /*09e4*/ 	.word	0x00000000
        /*09e8*/ 	.word	0x00000000
        /*09ec*/ 	.short	0x010a
        /*09ee*/ 	.byte	0xff
	.zero		1


	//   ....[143]....
        /*09f0*/ 	.word	0x00008a10
        /*09f4*/ 	.word	0x00000000
        /*09f8*/ 	.word	0x00000160
        /*09fc*/ 	.short	0x010a
        /*09fe*/ 	.byte	0xff
	.zero		1


	//   ....[144]....
        /*0a00*/ 	.word	0x00008a60
        /*0a04*/ 	.word	0x00000000
        /*0a08*/ 	.word	0x000000e0
        /*0a0c*/ 	.short	0x010a
        /*0a0e*/ 	.byte	0xff
	.zero		1


	//   ....[145]....
        /*0a10*/ 	.word	0x00008ac0
        /*0a14*/ 	.word	0x00000000
        /*0a18*/ 	.word	0x000000d8
        /*0a1c*/ 	.short	0x010a
        /*0a1e*/ 	.byte	0xff
	.zero		1


	//   ....[146]....
        /*0a20*/ 	.word	0x00008b20
        /*0a24*/ 	.word	0x00000000
        /*0a28*/ 	.word	0x000000b8
        /*0a2c*/ 	.short	0x010a
        /*0a2e*/ 	.byte	0xff
	.zero		1


	//   ....[147]....
        /*0a30*/ 	.word	0x00008b80
        /*0a34*/ 	.word	0x00000000
        /*0a38*/ 	.word	0x000000b8
        /*0a3c*/ 	.short	0x010a
        /*0a3e*/ 	.byte	0xff
	.zero		1


	//   ....[148]....
        /*0a40*/ 	.word	0x00008be0
        /*0a44*/ 	.word	0x00000000
        /*0a48*/ 	.word	0x00000000
        /*0a4c*/ 	.short	0x010a
        /*0a4e*/ 	.byte	0xff
	.zero		1


	//   ....[149]....
        /*0a50*/ 	.word	0x00008c40
        /*0a54*/ 	.word	0x00000000
        /*0a58*/ 	.word	0x00000000
        /*0a5c*/ 	.short	0x010a
        /*0a5e*/ 	.byte	0xff
	.zero		1


	//   ....[150]....
        /*0a60*/ 	.word	0x00008c90
        /*0a64*/ 	.word	0x00000000
        /*0a68*/ 	.word	0x000000e0
        /*0a6c*/ 	.short	0x010a
        /*0a6e*/ 	.byte	0xff
	.zero		1


	//   ....[151]....
        /*0a70*/ 	.word	0x00008ce0
        /*0a74*/ 	.word	0x00000000
        /*0a78*/ 	.word	0x000000a0
        /*0a7c*/ 	.short	0x010a
        /*0a7e*/ 	.byte	0xff
	.zero		1


	//   ....[152]....
        /*0a80*/ 	.word	0x00008d30
        /*0a84*/ 	.word	0x0000006a
        /*0a88*/ 	.word	0x00000100
        /*0a8c*/ 	.short	0x010a
        /*0a8e*/ 	.byte	0xff
	.zero		1


	//   ....[153]....
        /*0a90*/ 	.word	0x00008d80
        /*0a94*/ 	.word	0x00000002
        /*0a98*/ 	.word	0x000000a0
        /*0a9c*/ 	.short	0x010a
        /*0a9e*/ 	.byte	0xff
	.zero		1


	//----- nvinfo : EIATTR_NUM_MBARRIERS
	.align		4
.L_47:
        /*0aa0*/ 	.byte	0x03, 0x38
        /*0aa2*/ 	.short	0x002d


	//----- nvinfo : EIATTR_EXIT_INSTR_OFFSETS
	.align		4
        /*0aa4*/ 	.byte	0x04, 0x1c
        /*0aa6*/ 	.short	(.L_49 - .L_48)


	//   ....[0]....
.L_48:
        /*0aa8*/ 	.word	0x00002c60


	//   ....[1]....
        /*0aac*/ 	.word	0x00003160


	//   ....[2]....
        /*0ab0*/ 	.word	0x000031c0


	//   ....[3]....
        /*0ab4*/ 	.word	0x00004540


	//   ....[4]....
        /*0ab8*/ 	.word	0x00005410


	//   ....[5]....
        /*0abc*/ 	.word	0x00005450


	//   ....[6]....
        /*0ac0*/ 	.word	0x00007f40


	//   ....[7]....
        /*0ac4*/ 	.word	0x00007fc0


	//   ....[8]....
        /*0ac8*/ 	.word	0x00007ff0


	//   ....[9]....
        /*0acc*/ 	.word	0x00008060


	//----- nvinfo : EIATTR_MAX_THREADS
	.align		4
.L_49:
        /*0ad0*/ 	.byte	0x04, 0x05
        /*0ad2*/ 	.short	(.L_51 - .L_50)
.L_50:
        /*0ad4*/ 	.word	0x00000100
        /*0ad8*/ 	.word	0x00000001
        /*0adc*/ 	.word	0x00000001


	//----- nvinfo : EIATTR_CRS_STACK_SIZE
	.align		4
.L_51:
        /*0ae0*/ 	.byte	0x04, 0x1e
        /*0ae2*/ 	.short	(.L_53 - .L_52)
.L_52:
        /*0ae4*/ 	.word	0x00000000


	//----- nvinfo : EIATTR_CBANK_PARAM_SIZE
	.align		4
.L_53:
        /*0ae8*/ 	.byte	0x03, 0x19
        /*0aea*/ 	.short	0x0800


	//----- nvinfo : EIATTR_PARAM_CBANK
	.align		4
        /*0aec*/ 	.byte	0x04, 0x0a
        /*0aee*/ 	.short	(.L_55 - .L_54)
	.align		4
.L_54:
        /*0af0*/ 	.word	index@(.nv.constant0._ZN7cutlass13device_kernelINS_4gemm6kernel13GemmUniversalIN4cute5tupleIJiiiiEEENS1_10collective13CollectiveMmaINS1_35MainloopSm100TmaUmmaWarpSpecializedILi10ELi2ELi4ENS5_IJNS4_1CILi2EEENSA_ILi1EEESC_EEEEENS5_IJNSA_ILi256EEENSA_ILi64EEESG_EEENS_10bfloat16_tENS5_IJlSC_lEEESI_SJ_NS4_8TiledMMAINS4_8MMA_AtomIJNS4_26SM100_MMA_F16BF16_2x1SM_SSISI_SI_fLi256ELi64ELNS4_4UMMA5MajorE0ELSO_0ELNSN_7ScaleInE0ELSP_0EEEEEENS4_6LayoutINS5_IJSC_SC_SC_EEENS5_IJNSA_ILi0EEESU_SU_EEEEENS5_IJNS4_10UnderscoreESX_SX_EEEEENS4_18SM100_TMA_2SM_LOADENS4_14ComposedLayoutINS4_7SwizzleILi3ELi4ELi3EEENS4_18smem_ptr_flag_bitsILi16EEENSS_INS5_IJNSA_ILi8EEESG_EEENS5_IJSG_SC_EEEEEEEvNS4_8identityES10_S1A_vS1B_EENS_8epilogue10collective18CollectiveEpilogueINS1D_23Sm100TmaWarpSpecializedILi3ELi2ELi32ELb1ELb0EEEJNS5_IJNSA_ILi128EEESG_SG_EEENS5_IJNSS_IS1I_SC_EENSS_INSA_ILi32EEESC_EEEEESI_SJ_SI_SJ_NS1D_6fusion15FusionCallbacksIS1H_NS1O_17LinearCombinationISI_fSI_fLNS_15FloatRoundStyleE2EEES1J_S1N_JEEENS4_5SM1004TMEM4LOAD26SM100_TMEM_LOAD_32dp32b32xENS4_13SM90_TMA_LOADENS11_INS12_ILi2ELi4ELi3EEES15_NSS_INS5_IJS16_S1L_EEENS5_IJS1L_SC_EEEEEEENS4_39AutoVectorizingCopyWithAssumedAlignmentILi128EEENS4_14SM90_TMA_STOREES23_S25_S25_EEEvvEEEEvNT_6ParamsE)
        /*0af4*/ 	.short	0x0380
        /*0af6*/ 	.short	0x0800


	//----- nvinfo : EIATTR_SW_WAR
	.align		4
.L_55:
        /*0af8*/ 	.byte	0x04, 0x36
        /*0afa*/ 	.short	(.L_57 - .L_56)
.L_56:
        /*0afc*/ 	.word	0x00000008
.L_57:


//--------------------- .nv.callgraph             --------------------------
	.section	.nv.callgraph,"",@"SHT_CUDA_CALLGRAPH"
	.align	4
	.sectionentsize	8
	.align		4
        /*0000*/ 	.word	0x00000000
	.align		4
        /*0004*/ 	.word	0xffffffff
	.align		4
        /*0008*/ 	.word	index@(_ZN7cutlass13device_kernelINS_4gemm6kernel13GemmUniversalIN4cute5tupleIJiiiiEEENS1_10collective13CollectiveMmaINS1_35MainloopSm100TmaUmmaWarpSpecializedILi10ELi2ELi4ENS5_IJNS4_1CILi2EEENSA_ILi1EEESC_EEEEENS5_IJNSA_ILi256EEENSA_ILi64EEESG_EEENS_10bfloat16_tENS5_IJlSC_lEEESI_SJ_NS4_8TiledMMAINS4_8MMA_AtomIJNS4_26SM100_MMA_F16BF16_2x1SM_SSISI_SI_fLi256ELi64ELNS4_4UMMA5MajorE0ELSO_0ELNSN_7ScaleInE0ELSP_0EEEEEENS4_6LayoutINS5_IJSC_SC_SC_EEENS5_IJNSA_ILi0EEESU_SU_EEEEENS5_IJNS4_10UnderscoreESX_SX_EEEEENS4_18SM100_TMA_2SM_LOADENS4_14ComposedLayoutINS4_7SwizzleILi3ELi4ELi3EEENS4_18smem_ptr_flag_bitsILi16EEENSS_INS5_IJNSA_ILi8EEESG_EEENS5_IJSG_SC_EEEEEEEvNS4_8identityES10_S1A_vS1B_EENS_8epilogue10collective18CollectiveEpilogueINS1D_23Sm100TmaWarpSpecializedILi3ELi2ELi32ELb1ELb0EEEJNS5_IJNSA_ILi128EEESG_SG_EEENS5_IJNSS_IS1I_SC_EENSS_INSA_ILi32EEESC_EEEEESI_SJ_SI_SJ_NS1D_6fusion15FusionCallbacksIS1H_NS1O_17LinearCombinationISI_fSI_fLNS_15FloatRoundStyleE2EEES1J_S1N_JEEENS4_5SM1004TMEM4LOAD26SM100_TMEM_LOAD_32dp32b32xENS4_13SM90_TMA_LOADENS11_INS12_ILi2ELi4ELi3EEES15_NSS_INS5_IJS16_S1L_EEENS5_IJS1L_SC_EEEEEEENS4_39AutoVectorizingCopyWithAssumedAlignmentILi128EEENS4_14SM90_TMA_STOREES23_S25_S25_EEEvvEEEEvNT_6ParamsE)
	.align		4
        /*000c*/ 	.word	index@(__assertfail)
	.align		4
        /*0010*/ 	.word	0x00000000
	.align		4
        /*0014*/ 	.word	0xfffffffe
	.align		4
        /*0018*/ 	.word	0x00000000
	.align		4
        /*001c*/ 	.word	0xfffffffd
	.align		4
        /*0020*/ 	.word	0x00000000
	.align		4
        /*0024*/ 	.word	0xfffffffc


//--------------------- .nv.constant4             --------------------------
	.section	.nv.constant4,"a",@progbits
	.align	8
	.align		8
.nv.constant4:
        /*0000*/ 	.dword	__assertfail
	.align		8
        /*0008*/ 	.dword	__unnamed_1
	.align		8
        /*0010*/ 	.dword	__unnamed_2
	.align		8
        /*0018*/ 	.dword	_ZN40_INTERNAL_5488cc2c_4_k_cu_6f51eec6_160454cuda3std3__45__cpo5beginE
	.align		8
        /*0020*/ 	.dword	_ZN40_INTERNAL_5488cc2c_4_k_cu_6f51eec6_160454cuda3std3__45__cpo3endE
	.align		8
        /*0028*/ 	.dword	_ZN40_INTERNAL_5488cc2c_4_k_cu_6f51eec6_160454cuda3std3__45__cpo6cbeginE
	.align		8
        /*0030*/ 	.dword	_ZN40_INTERNAL_5488cc2c_4_k_cu_6f51eec6_160454cuda3std3__45__cpo4cendE
	.align		8
        /*0038*/ 	.dword	_ZN40_INTERNAL_5488cc2c_4_k_cu_6f51eec6_160454cuda3std3__442_GLOBAL__N__5488cc2c_4_k_cu_6f51eec6_160456ignoreE
	.align		8
        /*0040*/ 	.dword	_ZN40_INTERNAL_5488cc2c_4_k_cu_6f51eec6_160454cuda3std3__419piecewise_constructE
	.align		8
        /*0048*/ 	.dword	_ZN40_INTERNAL_5488cc2c_4_k_cu_6f51eec6_160454cuda3std3__48in_placeE
	.align		8
        /*0050*/ 	.dword	_ZN40_INTERNAL_5488cc2c_4_k_cu_6f51eec6_160454cuda3std6ranges3__45__cpo4swapE
	.align		8
        /*0058*/ 	.dword	_ZN40_INTERNAL_5488cc2c_4_k_cu_6f51eec6_160454cuda3std6ranges3__45__cpo9iter_moveE
	.align		8
        /*0060*/ 	.dword	_ZN40_INTERNAL_5488cc2c_4_k_cu_6f51eec6_160454cute7productE
	.align		8
        /*0068*/ 	.dword	_ZN40_INTERNAL_5488cc2c_4_k_cu_6f51eec6_160454cute1_E
	.align		8
        /*0070*/ 	.dword	$str$25
	.align		8
        /*0078*/ 	.dword	$str$26
	.align		8
        /*0080*/ 	.dword	$str$27
	.align		8
        /*0088*/ 	.dword	$str$28


//--------------------- .text._ZN7cutlass13device_kernelINS_4gemm6kernel13GemmUniversalIN4cute5tupleIJiiiiEEENS1_10collective13CollectiveMmaINS1_35MainloopSm100TmaUmmaWarpSpecializedILi10ELi2ELi4ENS5_IJNS4_1CILi2EEENSA_ILi1EEESC_EEEEENS5_IJNSA_ILi256EEENSA_ILi64EEESG_EEENS_10bfloat16_tENS5_IJlSC_lEEESI_SJ_NS4_8TiledMMAINS4_8MMA_AtomIJNS4_26SM100_MMA_F16BF16_2x1SM_SSISI_SI_fLi256ELi64ELNS4_4UMMA5MajorE0ELSO_0ELNSN_7ScaleInE0ELSP_0EEEEEENS4_6LayoutINS5_IJSC_SC_SC_EEENS5_IJNSA_ILi0EEESU_SU_EEEEENS5_IJNS4_10UnderscoreESX_SX_EEEEENS4_18SM100_TMA_2SM_LOADENS4_14ComposedLayoutINS4_7SwizzleILi3ELi4ELi3EEENS4_18smem_ptr_flag_bitsILi16EEENSS_INS5_IJNSA_ILi8EEESG_EEENS5_IJSG_SC_EEEEEEEvNS4_8identityES10_S1A_vS1B_EENS_8epilogue10collective18CollectiveEpilogueINS1D_23Sm100TmaWarpSpecializedILi3ELi2ELi32ELb1ELb0EEEJNS5_IJNSA_ILi128EEESG_SG_EEENS5_IJNSS_IS1I_SC_EENSS_INSA_ILi32EEESC_EEEEESI_SJ_SI_SJ_NS1D_6fusion15FusionCallbacksIS1H_NS1O_17LinearCombinationISI_fSI_fLNS_15FloatRoundStyleE2EEES1J_S1N_JEEENS4_5SM1004TMEM4LOAD26SM100_TMEM_LOAD_32dp32b32xENS4_13SM90_TMA_LOADENS11_INS12_ILi2ELi4ELi3EEES15_NSS_INS5_IJS16_S1L_EEENS5_IJS1L_SC_EEEEEEENS4_39AutoVectorizingCopyWithAssumedAlignmentILi128EEENS4_14SM90_TMA_STOREES23_S25_S25_EEEvvEEEEvNT_6ParamsE --------------------------
	.section	.text._ZN7cutlass13device_kernelINS_4gemm6kernel13GemmUniversalIN4cute5tupleIJiiiiEEENS1_10collective13CollectiveMmaINS1_35MainloopSm100TmaUmmaWarpSpecializedILi10ELi2ELi4ENS5_IJNS4_1CILi2EEENSA_ILi1EEESC_EEEEENS5_IJNSA_ILi256EEENSA_ILi64EEESG_EEENS_10bfloat16_tENS5_IJlSC_lEEESI_SJ_NS4_8TiledMMAINS4_8MMA_AtomIJNS4_26SM100_MMA_F16BF16_2x1SM_SSISI_SI_fLi256ELi64ELNS4_4UMMA5MajorE0ELSO_0ELNSN_7ScaleInE0ELSP_0EEEEEENS4_6LayoutINS5_IJSC_SC_SC_EEENS5_IJNSA_ILi0EEESU_SU_EEEEENS5_IJNS4_10UnderscoreESX_SX_EEEEENS4_18SM100_TMA_2SM_LOADENS4_14ComposedLayoutINS4_7SwizzleILi3ELi4ELi3EEENS4_18smem_ptr_flag_bitsILi16EEENSS_INS5_IJNSA_ILi8EEESG_EEENS5_IJSG_SC_EEEEEEEvNS4_8identityES10_S1A_vS1B_EENS_8epilogue10collective18CollectiveEpilogueINS1D_23Sm100TmaWarpSpecializedILi3ELi2ELi32ELb1ELb0EEEJNS5_IJNSA_ILi128EEESG_SG_EEENS5_IJNSS_IS1I_SC_EENSS_INSA_ILi32EEESC_EEEEESI_SJ_SI_SJ_NS1D_6fusion15FusionCallbacksIS1H_NS1O_17LinearCombinationISI_fSI_fLNS_15FloatRoundStyleE2EEES1J_S1N_JEEENS4_5SM1004TMEM4LOAD26SM100_TMEM_LOAD_32dp32b32xENS4_13SM90_TMA_LOADENS11_INS12_ILi2ELi4ELi3EEES15_NSS_INS5_IJS16_S1L_EEENS5_IJS1L_SC_EEEEEEENS4_39AutoVectorizingCopyWithAssumedAlignmentILi128EEENS4_14SM90_TMA_STOREES23_S25_S25_EEEvvEEEEvNT_6ParamsE,"ax",@progbits
	.align	128
.text._ZN7cutlass13device_kernelINS_4gemm6kernel13GemmUniversalIN4cute5tupleIJiiiiEEENS1_10collective13CollectiveMmaINS1_35MainloopSm100TmaUmmaWarpSpecializedILi10ELi2ELi4ENS5_IJNS4_1CILi2EEENSA_ILi1EEESC_EEEEENS5_IJNSA_ILi256EEENSA_ILi64EEESG_EEENS_10bfloat16_tENS5_IJlSC_lEEESI_SJ_NS4_8TiledMMAINS4_8MMA_AtomIJNS4_26SM100_MMA_F16BF16_2x1SM_SSISI_SI_fLi256ELi64ELNS4_4UMMA5MajorE0ELSO_0ELNSN_7ScaleInE0ELSP_0EEEEEENS4_6LayoutINS5_IJSC_SC_SC_EEENS5_IJNSA_ILi0EEESU_SU_EEEEENS5_IJNS4_10UnderscoreESX_SX_EEEEENS4_18SM100_TMA_2SM_LOADENS4_14ComposedLayoutINS4_7SwizzleILi3ELi4ELi3EEENS4_18smem_ptr_flag_bitsILi16EEENSS_INS5_IJNSA_ILi8EEESG_EEENS5_IJSG_SC_EEEEEEEvNS4_8identityES10_S1A_vS1B_EENS_8epilogue10collective18CollectiveEpilogueINS1D_23Sm100TmaWarpSpecializedILi3ELi2ELi32ELb1ELb0EEEJNS5_IJNSA_ILi128EEESG_SG_EEENS5_IJNSS_IS1I_SC_EENSS_INSA_ILi32EEESC_EEEEESI_SJ_SI_SJ_NS1D_6fusion15FusionCallbacksIS1H_NS1O_17LinearCombinationISI_fSI_fLNS_15FloatRoundStyleE2EEES1J_S1N_JEEENS4_5SM1004TMEM4LOAD26SM100_TMEM_LOAD_32dp32b32xENS4_13SM90_TMA_LOADENS11_INS12_ILi2ELi4ELi3EEES15_NSS_INS5_IJS16_S1L_EEENS5_IJS1L_SC_EEEEEEENS4_39AutoVectorizingCopyWithAssumedAlignmentILi128EEENS4_14SM90_TMA_STOREES23_S25_S25_EEEvvEEEEvNT_6ParamsE:
        .type           _ZN7cutlass13device_kernelINS_4gemm6kernel13GemmUniversalIN4cute5tupleIJiiiiEEENS1_10collective13CollectiveMmaINS1_35MainloopSm100TmaUmmaWarpSpecializedILi10ELi2ELi4ENS5_IJNS4_1CILi2EEENSA_ILi1EEESC_EEEEENS5_IJNSA_ILi256EEENSA_ILi64EEESG_EEENS_10bfloat16_tENS5_IJlSC_lEEESI_SJ_NS4_8TiledMMAINS4_8MMA_AtomIJNS4_26SM100_MMA_F16BF16_2x1SM_SSISI_SI_fLi256ELi64ELNS4_4UMMA5MajorE0ELSO_0ELNSN_7ScaleInE0ELSP_0EEEEEENS4_6LayoutINS5_IJSC_SC_SC_EEENS5_IJNSA_ILi0EEESU_SU_EEEEENS5_IJNS4_10UnderscoreESX_SX_EEEEENS4_18SM100_TMA_2SM_LOADENS4_14ComposedLayoutINS4_7SwizzleILi3ELi4ELi3EEENS4_18smem_ptr_flag_bitsILi16EEENSS_INS5_IJNSA_ILi8EEESG_EEENS5_IJSG_SC_EEEEEEEvNS4_8identityES10_S1A_vS1B_EENS_8epilogue10collective18CollectiveEpilogueINS1D_23Sm100TmaWarpSpecializedILi3ELi2ELi32ELb1ELb0EEEJNS5_IJNSA_ILi128EEESG_SG_EEENS5_IJNSS_IS1I_SC_EENSS_INSA_ILi32EEESC_EEEEESI_SJ_SI_SJ_NS1D_6fusion15FusionCallbacksIS1H_NS1O_17LinearCombinationISI_fSI_fLNS_15FloatRoundStyleE2EEES1J_S1N_JEEENS4_5SM1004TMEM4LOAD26SM100_TMEM_LOAD_32dp32b32xENS4_13SM90_TMA_LOADENS11_INS12_ILi2ELi4ELi3EEES15_NSS_INS5_IJS16_S1L_EEENS5_IJS1L_SC_EEEEEEENS4_39AutoVectorizingCopyWithAssumedAlignmentILi128EEENS4_14SM90_TMA_STOREES23_S25_S25_EEEvvEEEEvNT_6ParamsE,@function
        .size           _ZN7cutlass13device_kernelINS_4gemm6kernel13GemmUniversalIN4cute5tupleIJiiiiEEENS1_10collective13CollectiveMmaINS1_35MainloopSm100TmaUmmaWarpSpecializedILi10ELi2ELi4ENS5_IJNS4_1CILi2EEENSA_ILi1EEESC_EEEEENS5_IJNSA_ILi256EEENSA_ILi64EEESG_EEENS_10bfloat16_tENS5_IJlSC_lEEESI_SJ_NS4_8TiledMMAINS4_8MMA_AtomIJNS4_26SM100_MMA_F16BF16_2x1SM_SSISI_SI_fLi256ELi64ELNS4_4UMMA5MajorE0ELSO_0ELNSN_7ScaleInE0ELSP_0EEEEEENS4_6LayoutINS5_IJSC_SC_SC_EEENS5_IJNSA_ILi0EEESU_SU_EEEEENS5_IJNS4_10UnderscoreESX_SX_EEEEENS4_18SM100_TMA_2SM_LOADENS4_14ComposedLayoutINS4_7SwizzleILi3ELi4ELi3EEENS4_18smem_ptr_flag_bitsILi16EEENSS_INS5_IJNSA_ILi8EEESG_EEENS5_IJSG_SC_EEEEEEEvNS4_8identityES10_S1A_vS1B_EENS_8epilogue10collective18CollectiveEpilogueINS1D_23Sm100TmaWarpSpecializedILi3ELi2ELi32ELb1ELb0EEEJNS5_IJNSA_ILi128EEESG_SG_EEENS5_IJNSS_IS1I_SC_EENSS_INSA_ILi32EEESC_EEEEESI_SJ_SI_SJ_NS1D_6fusion15FusionCallbacksIS1H_NS1O_17LinearCombinationISI_fSI_fLNS_15FloatRoundStyleE2EEES1J_S1N_JEEENS4_5SM1004TMEM4LOAD26SM100_TMEM_LOAD_32dp32b32xENS4_13SM90_TMA_LOADENS11_INS12_ILi2ELi4ELi3EEES15_NSS_INS5_IJS16_S1L_EEENS5_IJS1L_SC_EEEEEEENS4_39AutoVectorizingCopyWithAssumedAlignmentILi128EEENS4_14SM90_TMA_STOREES23_S25_S25_EEEvvEEEEvNT_6ParamsE,(.L_x_194 - _ZN7cutlass13device_kernelINS_4gemm6kernel13GemmUniversalIN4cute5tupleIJiiiiEEENS1_10collective13CollectiveMmaINS1_35MainloopSm100TmaUmmaWarpSpecializedILi10ELi2ELi4ENS5_IJNS4_1CILi2EEENSA_ILi1EEESC_EEEEENS5_IJNSA_ILi256EEENSA_ILi64EEESG_EEENS_10bfloat16_tENS5_IJlSC_lEEESI_SJ_NS4_8TiledMMAINS4_8MMA_AtomIJNS4_26SM100_MMA_F16BF16_2x1SM_SSISI_SI_fLi256ELi64ELNS4_4UMMA5MajorE0ELSO_0ELNSN_7ScaleInE0ELSP_0EEEEEENS4_6LayoutINS5_IJSC_SC_SC_EEENS5_IJNSA_ILi0EEESU_SU_EEEEENS5_IJNS4_10UnderscoreESX_SX_EEEEENS4_18SM100_TMA_2SM_LOADENS4_14ComposedLayoutINS4_7SwizzleILi3ELi4ELi3EEENS4_18smem_ptr_flag_bitsILi16EEENSS_INS5_IJNSA_ILi8EEESG_EEENS5_IJSG_SC_EEEEEEEvNS4_8identityES10_S1A_vS1B_EENS_8epilogue10collective18CollectiveEpilogueINS1D_23Sm100TmaWarpSpecializedILi3ELi2ELi32ELb1ELb0EEEJNS5_IJNSA_ILi128EEESG_SG_EEENS5_IJNSS_IS1I_SC_EENSS_INSA_ILi32EEESC_EEEEESI_SJ_SI_SJ_NS1D_6fusion15FusionCallbacksIS1H_NS1O_17LinearCombinationISI_fSI_fLNS_15FloatRoundStyleE2EEES1J_S1N_JEEENS4_5SM1004TMEM4LOAD26SM100_TMEM_LOAD_32dp32b32xENS4_13SM90_TMA_LOADENS11_INS12_ILi2ELi4ELi3EEES15_NSS_INS5_IJS16_S1L_EEENS5_IJS1L_SC_EEEEEEENS4_39AutoVectorizingCopyWithAssumedAlignmentILi128EEENS4_14SM90_TMA_STOREES23_S25_S25_EEEvvEEEEvNT_6ParamsE)
        .other          _ZN7cutlass13device_kernelINS_4gemm6kernel13GemmUniversalIN4cute5tupleIJiiiiEEENS1_10collective13CollectiveMmaINS1_35MainloopSm100TmaUmmaWarpSpecializedILi10ELi2ELi4ENS5_IJNS4_1CILi2EEENSA_ILi1EEESC_EEEEENS5_IJNSA_ILi256EEENSA_ILi64EEESG_EEENS_10bfloat16_tENS5_IJlSC_lEEESI_SJ_NS4_8TiledMMAINS4_8MMA_AtomIJNS4_26SM100_MMA_F16BF16_2x1SM_SSISI_SI_fLi256ELi64ELNS4_4UMMA5MajorE0ELSO_0ELNSN_7ScaleInE0ELSP_0EEEEEENS4_6LayoutINS5_IJSC_SC_SC_EEENS5_IJNSA_ILi0EEESU_SU_EEEEENS5_IJNS4_10UnderscoreESX_SX_EEEEENS4_18SM100_TMA_2SM_LOADENS4_14ComposedLayoutINS4_7SwizzleILi3ELi4ELi3EEENS4_18smem_ptr_flag_bitsILi16EEENSS_INS5_IJNSA_ILi8EEESG_EEENS5_IJSG_SC_EEEEEEEvNS4_8identityES10_S1A_vS1B_EENS_8epilogue10collective18CollectiveEpilogueINS1D_23Sm100TmaWarpSpecializedILi3ELi2ELi32ELb1ELb0EEEJNS5_IJNSA_ILi128EEESG_SG_EEENS5_IJNSS_IS1I_SC_EENSS_INSA_ILi32EEESC_EEEEESI_SJ_SI_SJ_NS1D_6fusion15FusionCallbacksIS1H_NS1O_17LinearCombinationISI_fSI_fLNS_15FloatRoundStyleE2EEES1J_S1N_JEEENS4_5SM1004TMEM4LOAD26SM100_TMEM_LOAD_32dp32b32xENS4_13SM90_TMA_LOADENS11_INS12_ILi2ELi4ELi3EEES15_NSS_INS5_IJS16_S1L_EEENS5_IJS1L_SC_EEEEEEENS4_39AutoVectorizingCopyWithAssumedAlignmentILi128EEENS4_14SM90_TMA_STOREES23_S25_S25_EEEvvEEEEvNT_6ParamsE,@"STO_CUDA_ENTRY STV_DEFAULT"
_ZN7cutlass13device_kernelINS_4gemm6kernel13GemmUniversalIN4cute5tupleIJiiiiEEENS1_10collective13CollectiveMmaINS1_35MainloopSm100TmaUmmaWarpSpecializedILi10ELi2ELi4ENS5_IJNS4_1CILi2EEENSA_ILi1EEESC_EEEEENS5_IJNSA_ILi256EEENSA_ILi64EEESG_EEENS_10bfloat16_tENS5_IJlSC_lEEESI_SJ_NS4_8TiledMMAINS4_8MMA_AtomIJNS4_26SM100_MMA_F16BF16_2x1SM_SSISI_SI_fLi256ELi64ELNS4_4UMMA5MajorE0ELSO_0ELNSN_7ScaleInE0ELSP_0EEEEEENS4_6LayoutINS5_IJSC_SC_SC_EEENS5_IJNSA_ILi0EEESU_SU_EEEEENS5_IJNS4_10UnderscoreESX_SX_EEEEENS4_18SM100_TMA_2SM_LOADENS4_14ComposedLayoutINS4_7SwizzleILi3ELi4ELi3EEENS4_18smem_ptr_flag_bitsILi16EEENSS_INS5_IJNSA_ILi8EEESG_EEENS5_IJSG_SC_EEEEEEEvNS4_8identityES10_S1A_vS1B_EENS_8epilogue10collective18CollectiveEpilogueINS1D_23Sm100TmaWarpSpecializedILi3ELi2ELi32ELb1ELb0EEEJNS5_IJNSA_ILi128EEESG_SG_EEENS5_IJNSS_IS1I_SC_EENSS_INSA_ILi32EEESC_EEEEESI_SJ_SI_SJ_NS1D_6fusion15FusionCallbacksIS1H_NS1O_17LinearCombinationISI_fSI_fLNS_15FloatRoundStyleE2EEES1J_S1N_JEEENS4_5SM1004TMEM4LOAD26SM100_TMEM_LOAD_32dp32b32xENS4_13SM90_TMA_LOADENS11_INS12_ILi2ELi4ELi3EEES15_NSS_INS5_IJS16_S1L_EEENS5_IJS1L_SC_EEEEEEENS4_39AutoVectorizingCopyWithAssumedAlignmentILi128EEENS4_14SM90_TMA_STOREES23_S25_S25_EEEvvEEEEvNT_6ParamsE:
[----:B------:R-:W1:Y:S01]  /*0000*/  LDC R1, c[0x0][0x37c] ;  /* 0x0000df00ff017b82 */ /* 0x000e620000000800 */
[----:B------:R-:W2:Y:S01]  /*0010*/  S2R R97, SR_TID.X ;  /* 0x0000000000617919 */ /* 0x000ea20000002100 */
[----:B------:R-:W3:Y:S06]  /*0020*/  LDCU.64 UR6, c[0x0][0x890] ;  /* 0x00011200ff0677ac */ /* 0x000eec0008000a00 */
[----:B------:R-:W4:Y:S01]  /*0030*/  S2UR UR37, SR_CgaCtaId ;  /* 0x00000000002579c3 */ /* 0x000f220000008800 */
[----:B------:R-:W-:Y:S02]  /*0040*/  PRMT R92, RZ, 0x7610, R92 ;  /* 0x00007610ff5c7816 */ /* 0x000fe4000000005c */
[----:B------:R-:W-:Y:S01]  /*0050*/  ELECT P1, URZ, PT ;  /* 0x0000000000ff782f */ /* 0x000fe20003820000 */
[----:B------:R-:W1:Y:S01]  /*0060*/  LDCU.64 UR46, c[0x0][0x358] ;  /* 0x00006b00ff2e77ac */ /* 0x000e620008000a00 */
[----:B---3--:R-:W-:-:S04]  /*0070*/  UISETP.NE.U32.AND UP0, UPT, UR6, URZ, UPT ;  /* 0x000000ff0600728c */ /* 0x008fc8000bf05070 */
[----:B------:R-:W-:Y:S02]  /*0080*/  UISETP.NE.AND.EX UP0, UPT, UR7, URZ, UPT, UP0 ;  /* 0x000000ff0700728c */ /* 0x000fe4000bf05300 */
[----:B----4-:R-:W-:Y:S02]  /*0090*/  ULOP3.LUT UR5, UR37, 0x1, URZ, 0xc0, !UPT ;  /* 0x0000000125057892 */ /* 0x010fe4000f8ec0ff */
[----:B------:R-:W-:Y:S01]  /*00a0*/  ULOP3.LUT UR4, UR37, 0x1, URZ, 0x3c, !UPT ;  /* 0x0000000125047892 */ /* 0x000fe2000f8e3cff */
[----:B--2---:R-:W-:-:S05]  /*00b0*/  SHF.R.U32.HI R96, RZ, 0x5, R97 ;  /* 0x00000005ff607819 */ /* 0x004fca0000011661 */
[----:B------:R-:W2:Y:S02]  /*00c0*/  SHFL.IDX PT, R0, R96, RZ, 0x1f ;  /* 0x00001fff60007589 */ /* 0x000ea400000e0000 */
[----:B--2---:R-:W-:Y:S01]  /*00d0*/  R2UR UR10, R0 ;  /* 0x00000000000a72ca */ /* 0x004fe200000e0000 */
[----:B-1----:R-:W-:-:S14]  /*00e0*/  BRA.U UP0, `(.L_x_0) ;  /* 0x00000001002c7547 */ /* 0x002fdc000b800000 */
[----:B------:R-:W1:Y:S02]  /*00f0*/  LDCU.64 UR8, c[0x0][0x888] ;  /* 0x00011100ff0877ac */ /* 0x000e640008000a00 */
[----:B-1----:R-:W-:-:S04]  /*0100*/  UISETP.NE.U32.AND UP0, UPT, UR8, URZ, UPT ;  /* 0x000000ff0800728c */ /* 0x002fc8000bf05070 */
[----:B------:R-:W-:-:S09]  /*0110*/  UISETP.NE.AND.EX UP0, UPT, UR9, URZ, UPT, UP0 ;  /* 0x000000ff0900728c */ /* 0x000fd2000bf05300 */
[----:B------:R-:W-:Y:S05]  /*0120*/  BRA.U !UP0, `(.L_x_1) ;  /* 0x0000000108107547 */ /* 0x000fea000b800000 */
[----:B------:R-:W1:Y:S02]  /*0130*/  LDC.64 R2, c[0x0][0x888] ;  /* 0x00022200ff027b82 */ /* 0x000e640000000a00 */
[----:B-1----:R1:W5:Y:S01]  /*0140*/  LDG.E R49, desc[UR46][R2.64] ;  /* 0x0000002e02317981 */ /* 0x002362000c1e1900 */
[----:B------:R-:W-:Y:S01]  /*0150*/  HFMA2 R92, -RZ, RZ, 0, 5.9604644775390625e-08 ;  /* 0x00000001ff5c7431 */ /* 0x000fe200000001ff */
[----:B------:R-:W-:Y:S05]  /*0160*/  BRA `(.L_x_0) ;  /* 0x00000000000c7947 */ /* 0x000fea0003800000 */
.L_x_1:
[----:B------:R-:W1:Y:S01]  /*0170*/  LDCU UR8, c[0x0][0x880] ;  /* 0x00011000ff0877ac */ /* 0x000e620008000800 */
[----:B------:R-:W-:Y:S01]  /*0180*/  HFMA2 R92, -RZ, RZ, 0, 5.9604644775390625e-08 ;  /* 0x00000001ff5c7431 */ /* 0x000fe200000001ff */
[----:B-1----:R-:W-:-:S07]  /*0190*/  MOV R49, UR8 ;  /* 0x0000000800317c02 */ /* 0x002fce0008000f00 */
.L_x_0:
[----:B------:R-:W2:Y:S02]  /*01a0*/  LDCU.64 UR8, c[0x0][0x8b0] ;  /* 0x00011600ff0877ac */ /* 0x000ea40008000a00 */
[----:B--2---:R-:W-:-:S04]  /*01b0*/  UISETP.NE.U32.AND UP0, UPT, UR8, URZ, UPT ;  /* 0x000000ff0800728c */ /* 0x004fc8000bf05070 */
[----:B------:R-:W-:-:S09]  /*01c0*/  UISETP.NE.AND.EX UP0, UPT, UR9, URZ, UPT, UP0 ;  /* 0x000000ff0900728c */ /* 0x000fd2000bf05300 */
[----:B------:R-:W-:Y:S05]  /*01d0*/  BRA.U UP0, `(.L_x_2) ;  /* 0x0000000100247547 */ /* 0x000fea000b800000 */
[----:B------:R-:W2:Y:S02]  /*01e0*/  LDCU.64 UR8, c[0x0][0x8a8] ;  /* 0x00011500ff0877ac */ /* 0x000ea40008000a00 */
[----:B--2---:R-:W-:-:S04]  /*01f0*/  UISETP.NE.U32.AND UP0, UPT, UR8, URZ, UPT ;  /* 0x000000ff0800728c */ /* 0x004fc8000bf05070 */
[----:B------:R-:W-:-:S09]  /*0200*/  UISETP.NE.AND.EX UP0, UPT, UR9, URZ, UPT, UP0 ;  /* 0x000000ff0900728c */ /* 0x000fd2000bf05300 */
[----:B------:R-:W-:Y:S05]  /*0210*/  BRA.U !UP0, `(.L_x_3) ;  /* 0x00000001080c7547 */ /* 0x000fea000b800000 */
[----:B-1----:R-:W1:Y:S02]  /*0220*/  LDC.64 R2, c[0x0][0x8a8] ;  /* 0x00022a00ff027b82 */ /* 0x002e640000000a00 */
[----:B-1----:R2:W5:Y:S01]  /*0230*/  LDG.E R47, desc[UR46][R2.64] ;  /* 0x0000002e022f7981 */ /* 0x002562000c1e1900 */
[----:B------:R-:W-:Y:S05]  /*0240*/  BRA `(.L_x_2) ;  /* 0x0000000000087947 */ /* 0x000fea0003800000 */
.L_x_3:
[----:B------:R-:W2:Y:S02]  /*0250*/  LDCU UR8, c[0x0][0x8a0] ;  /* 0x00011400ff0877ac */ /* 0x000ea40008000800 */
[----:B--2---:R-:W-:Y:S02]  /*0260*/  MOV R47, UR8 ;  /* 0x00000008002f7c02 */ /* 0x004fe40008000f00 */
.L_x_2:
[----:B------:R-:W-:Y:S01]  /*0270*/  IMAD.U32 R0, RZ, RZ, UR10 ;  /* 0x0000000aff007e24 */ /* 0x000fe2000f8e00ff */
[----:B------:R-:W-:Y:S04]  /*0280*/  BSSY.RECONVERGENT B0, `(.L_x_4) ;  /* 0x000000c000007945 */ /* 0x000fe80003800200 */
[C---:B------:R-:W-:Y:S02]  /*0290*/  ISETP.NE.OR P2, PT, R0.reuse, 0x1, !P1 ;  /* 0x000000010000780c */ /* 0x040fe40004f45670 */
[----:B------:R-:W-:-:S11]  /*02a0*/  ISETP.NE.OR P0, PT, R0, 0x3, !P1 ;  /* 0x000000030000780c */ /* 0x000fd60004f05670 */
[----:B------:R-:W-:Y:S05]  /*02b0*/  @P2 BRA `(.L_x_5) ;  /* 0x0000000000202947 */ /* 0x000fea0003800000 */
[----:B------:R-:W3:Y:S02]  /*02c0*/  LDCU.64 UR8, c[0x0][0x348] ;  /* 0x00006900ff0877ac */ /* 0x000ee40008000a00 */
[----:B---3--:R-:W-:Y:S02]  /*02d0*/  UIADD3 UR12, UP1, UPT, UR8, 0x80, URZ ;  /* 0x00000080080c7890 */ /* 0x008fe4000ff3e0ff */
[----:B------:R-:W-:Y:S02]  /*02e0*/  UIADD3 UR8, UP0, UPT, UR8, 0x180, URZ ;  /* 0x0000018008087890 */ /* 0x000fe4000ff1e0ff */
[----:B------:R-:W-:Y:S02]  /*02f0*/  UIADD3.X UR13, UPT, UPT, URZ, UR9, URZ, UP1, !UPT ;  /* 0x00000009ff0d7290 */ /* 0x000fe40008ffe4ff */
[----:B------:R-:W-:-:S07]  /*0300*/  UIADD3.X UR9, UPT, UPT, URZ, UR9, URZ, UP0, !UPT ;  /* 0x00000009ff097290 */ /* 0x000fce00087fe4ff */
[----:B------:R3:W-:Y:S02]  /*0310*/  UTMACCTL.PF [UR12] ;  /* 0x000000000c0079b9 */ /* 0x0007e40008040000 */
[----:B------:R3:W-:Y:S02]  /*0320*/  UTMACCTL.PF [UR8] ;  /* 0x00000000080079b9 */ /* 0x0007e40008040000 */
[----:B---3--:R-:W-:Y:S01]  /*0330*/  NOP ;  /* 0x0000000000007918 */ /* 0x008fe20000000000 */
.L_x_5:
[----:B------:R-:W-:Y:S05]  /*0340*/  BSYNC.RECONVERGENT B0 ;  /* 0x0000000000007941 */ /* 0x000fea0003800200 */
.L_x_4:
[----:B------:R-:W-:Y:S04]  /*0350*/  BSSY.RECONVERGENT B0, `(.L_x_6) ;  /* 0x000000a000007945 */ /* 0x000fe80003800200 */
        /* <DEDUP_REMOVED lines=9> */
.L_x_7:
[----:B------:R-:W-:Y:S05]  /*03f0*/  BSYNC.RECONVERGENT B0 ;  /* 0x0000000000007941 */ /* 0x000fea0003800200 */
.L_x_6:
[----:B------:R-:W3:Y:S01]  /*0400*/  LDCU.64 UR8, c[0x0][0x888] ;  /* 0x00011100ff0877ac */ /* 0x000ee20008000a00 */
[----:B------:R-:W-:Y:S02]  /*0410*/  UISETP.EQ.U32.AND UP1, UPT, UR6, URZ, UPT ;  /* 0x000000ff0600728c */ /* 0x000fe4000bf22070 */
[----:B------:R-:W-:Y:S02]  /*0420*/  UPLOP3.LUT UP5, UPT, UPT, UPT, UPT, 0x80, 0x8 ;  /* 0x000000000008789c */ /* 0x000fe40003faf070 */
[----:B---3--:R-:W-:-:S04]  /*0430*/  UISETP.NE.U32.AND UP0, UPT, UR8, URZ, UPT ;  /* 0x000000ff0800728c */ /* 0x008fc8000bf05070 */
[----:B------:R-:W-:-:S04]  /*0440*/  UISETP.NE.AND.EX UP0, UPT, UR9, URZ, UPT, UP0 ;  /* 0x000000ff0900728c */ /* 0x000fc8000bf05300 */
[----:B------:R-:W-:-:S04]  /*0450*/  UISETP.EQ.OR.EX UP2, UPT, UR7, URZ, !UP0, UP1 ;  /* 0x000000ff0700728c */ /* 0x000fc8000c742710 */
[----:B------:R-:W-:-:S05]  /*0460*/  UP2UR UR53, UPR, URZ, 0x4 ;  /* 0x00000004ff357883 */ /* 0x000fca0008000000 */
[----:B------:R-:W-:Y:S07]  /*0470*/  BRA.U !UP2, `(.L_x_8) ;  /* 0x000000010a207547 */ /* 0x000fee000b800000 */
[----:B------:R-:W-:Y:S01]  /*0480*/  UISETP.NE.U32.AND UP2, UPT, UR6, URZ, UPT ;  /* 0x000000ff0600728c */ /* 0x000fe2000bf45070 */
[----:B-----5:R-:W-:Y:S01]  /*0490*/  FSETP.NEU.AND P0, PT, R49, RZ, PT ;  /* 0x000000ff3100720b */ /* 0x020fe20003f0d000 */
[----:B------:R-:W-:Y:S02]  /*04a0*/  USEL UR6, URZ, 0xffffffff, UP0 ;  /* 0xffffffffff067887 */ /* 0x000fe40008000000 */
[----:B------:R-:W-:-:S10]  /*04b0*/  UISETP.NE.AND.EX UP2, UPT, UR7, URZ, UPT, UP2 ;  /* 0x000000ff0700728c */ /* 0x000fd4000bf45320 */
[----:B------:R-:W-:Y:S01]  /*04c0*/  VOTEU.ANY UP1, P0 ;  /* 0x0000000000ff7886 */ /* 0x000fe20000020100 */
[----:B------:R-:W-:-:S04]  /*04d0*/  @!UP2 USEL UR6, URZ, 0xffffffff, UP1 ;  /* 0xffffffffff06a887 */ /* 0x000fc80008800000 */
[----:B------:R-:W-:-:S04]  /*04e0*/  ULOP3.LUT UR6, UR6, 0x1, URZ, 0xc0, !UPT ;  /* 0x0000000106067892 */ /* 0x000fc8000f8ec0ff */
[----:B------:R-:W-:-:S11]  /*04f0*/  UISETP.NE.U32.AND UP5, UPT, UR6, 0x1, UPT ;  /* 0x000000010600788c */ /* 0x000fd6000bfa5070 */
.L_x_8:
[----:B------:R-:W3:Y:S01]  /*0500*/  SHFL.IDX PT, R0, R96, RZ, 0x1f ;  /* 0x00001fff60007589 */ /* 0x000ee200000e0000 */
[----:B------:R-:W-:-:S04]  /*0510*/  UISETP.NE.AND UP1, UPT, UR10, 0x2, UPT ;  /* 0x000000020a00788c */ /* 0x000fc8000bf25270 */
[----:B------:R-:W-:Y:S02]  /*0520*/  UISETP.EQ.AND UP2, UPT, UR5, URZ, !UP1 ;  /* 0x000000ff0500728c */ /* 0x000fe4000cf42270 */
[----:B------:R-:W-:-:S04]  /*0530*/  USEL UR7, URZ, 0x1, UP1 ;  /* 0x00000001ff077887 */ /* 0x000fc80008800000 */
[----:B------:R-:W-:Y:S02]  /*0540*/  PLOP3.LUT P5, PT, P1, PT, UP2, 0x80, 0x8 ;  /* 0x000000000008781c */ /* 0x000fe40000faf028 */
[----:B---3--:R-:W-:-:S13]  /*0550*/  ISETP.NE.AND P0, PT, R0, RZ, PT ;  /* 0x000000ff0000720c */ /* 0x008fda0003f05270 */
[----:B------:R-:W-:Y:S05]  /*0560*/  @P0 BRA `(.L_x_9) ;  /* 0x0000000000800947 */ /* 0x000fea0003800000 */
[----:B------:R-:W-:Y:S01]  /*0570*/  ELECT P0, URZ, PT ;  /* 0x0000000000ff782f */ /* 0x000fe20003800000 */
[----:B------:R-:W-:-:S12]  /*0580*/  BSSY.RECONVERGENT B0, `(.L_x_9) ;  /* 0x000001e000007945 */ /* 0x000fd80003800200 */
[----:B------:R-:W-:Y:S05]  /*0590*/  @!P0 BRA `(.L_x_10) ;  /* 0x0000000000708947 */ /* 0x000fea0003800000 */
[----:B------:R-:W-:Y:S01]  /*05a0*/  UMOV UR8, 0x400 ;  /* 0x0000040000087882 */ /* 0x000fe20000000000 */
[----:B------:R-:W-:Y:S01]  /*05b0*/  UMOV UR6, 0x1 ;  /* 0x0000000100067882 */ /* 0x000fe20000000000 */
[----:B------:R-:W-:Y:S02]  /*05c0*/  ULEA UR8, UR37, UR8, 0x18 ;  /* 0x0000000825087291 */ /* 0x000fe4000f8ec0ff */
[----:B------:R-:W-:-:S04]  /*05d0*/  UIADD3 UR12, UPT, UPT, -UR6, 0x100000, URZ ;  /* 0x00100000060c7890 */ /* 0x000fc8000fffe1ff */
[----:B------:R-:W-:Y:S02]  /*05e0*/  USHF.L.U32 UR13, UR12, 0xb, URZ ;  /* 0x0000000b0c0d7899 */ /* 0x000fe400080006ff */
[----:B------:R-:W-:Y:S01]  /*05f0*/  USHF.L.U32 UR12, UR12, 0x1, URZ ;  /* 0x000000010c0c7899 */ /* 0x000fe200080006ff */
[----:B------:R-:W3:Y:S11]  /*0600*/  FENCE.VIEW.ASYNC.S ;  /* 0x00000000000073c6 */ /* 0x000ef60000000000 */
[----:B---3--:R3:W4:Y:S01]  /*0610*/  SYNCS.EXCH.64 URZ, [UR8], UR12 ;  /* 0x0000000c08ff75b2 */ /* 0x0087220008000100 */
[----:B------:R3:W1:Y:S01]  /*0620*/  SYNCS.EXCH.64 URZ, [UR8+0x50], UR12 ;  /* 0x0000500c08ff75b2 */ /* 0x0006620008000100 */
        /* <DEDUP_REMOVED lines=17> */
[----:B------:R3:W1:Y:S02]  /*0740*/  SYNCS.EXCH.64 URZ, [UR8+0x98], UR12 ;  /* 0x0000980c08ff75b2 */ /* 0x0006640008000100 */
[----:B---3--:R-:W-:Y:S01]  /*0750*/  NOP ;  /* 0x0000000000007918 */ /* 0x008fe20000000000 */
.L_x_10:
[----:B------:R-:W-:Y:S05]  /*0760*/  BSYNC.RECONVERGENT B0 ;  /* 0x0000000000007941 */ /* 0x000fea0003800200 */
.L_x_9:
[----:B------:R-:W3:Y:S01]  /*0770*/  SHFL.IDX PT, R0, R96, RZ, 0x1f ;  /* 0x00001fff60007589 */ /* 0x000ee200000e0000 */
[----:B------:R-:W-:Y:S01]  /*0780*/  NOP ;  /* 0x0000000000007918 */ /* 0x000fe20000000000 */
[----:B---3--:R-:W-:-:S13]  /*0790*/  ISETP.NE.AND P0, PT, R0, 0x1, PT ;  /* 0x000000010000780c */ /* 0x008fda0003f05270 */
[----:B------:R-:W-:Y:S05]  /*07a0*/  @P0 BRA `(.L_x_11) ;  /* 0x00000000004c0947 */ /* 0x000fea0003800000 */
[----:B------:R-:W-:Y:S01]  /*07b0*/  UMOV UR9, 0x400 ;  /* 0x0000040000097882 */ /* 0x000fe20000000000 */
[----:B------:R-:W-:Y:S01]  /*07c0*/  UMOV UR8, 0x20 ;  /* 0x0000002000087882 */ /* 0x000fe20000000000 */
[----:B------:R-:W-:Y:S01]  /*07d0*/  UMOV UR6, 0x80 ;  /* 0x0000008000067882 */ /* 0x000fe20000000000 */
[----:B------:R-:W-:Y:S02]  /*07e0*/  ULEA UR9, UR37, UR9, 0x18 ;  /* 0x0000000925097291 */ /* 0x000fe4000f8ec0ff */
[----:B------:R-:W-:-:S04]  /*07f0*/  UIADD3 UR12, UPT, UPT, -UR8, 0x100000, URZ ;  /* 0x00100000080c7890 */ /* 0x000fc8000fffe1ff */
[----:B------:R-:W-:Y:S02]  /*0800*/  USHF.L.U32 UR13, UR12, 0xb, URZ ;  /* 0x0000000b0c0d7899 */ /* 0x000fe400080006ff */
[----:B------:R-:W-:Y:S02]  /*0810*/  USHF.L.U32 UR12, UR12, 0x1, URZ ;  /* 0x000000010c0c7899 */ /* 0x000fe400080006ff */
[----:B------:R-:W-:-:S04]  /*0820*/  UIADD3 UR14, UPT, UPT, -UR6, 0x100000, URZ ;  /* 0x00100000060e7890 */ /* 0x000fc8000fffe1ff */
[----:B------:R-:W-:Y:S02]  /*0830*/  USHF.L.U32 UR15, UR14, 0xb, URZ ;  /* 0x0000000b0e0f7899 */ /* 0x000fe400080006ff */
[----:B------:R-:W-:Y:S01]  /*0840*/  USHF.L.U32 UR14, UR14, 0x1, URZ ;  /* 0x000000010e0e7899 */ /* 0x000fe200080006ff */
[----:B------:R-:W-:Y:S01]  /*0850*/  ELECT P0, URZ, PT ;  /* 0x0000000000ff782f */ /* 0x000fe20003800000 */
[----:B------:R-:W3:Y:S02]  /*0860*/  FENCE.VIEW.ASYNC.S ;  /* 0x00000000000073c6 */ /* 0x000ee40000000000 */
[----:B---3--:R3:W1:Y:S08]  /*0870*/  SYNCS.EXCH.64 URZ, [UR9+0xa0], UR12 ;  /* 0x0000a00c09ff75b2 */ /* 0x0086700008000100 */
[----:B------:R3:W1:Y:S01]  /*0880*/  SYNCS.EXCH.64 URZ, [UR9+0xb8], UR14 ;  /* 0x0000b80e09ff75b2 */ /* 0x0006620008000100 */
[----:B------:R3:W1:Y:S01]  /*0890*/  SYNCS.EXCH.64 URZ, [UR9+0xa8], UR12 ;  /* 0x0000a80c09ff75b2 */ /* 0x0006620008000100 */
[----:B------:R3:W1:Y:S01]  /*08a0*/  SYNCS.EXCH.64 URZ, [UR9+0xc0], UR14 ;  /* 0x0000c00e09ff75b2 */ /* 0x0006620008000100 */
[----:B------:R3:W1:Y:S01]  /*08b0*/  SYNCS.EXCH.64 URZ, [UR9+0xb0], UR12 ;  /* 0x0000b00c09ff75b2 */ /* 0x0006620008000100 */
[----:B------:R3:W1:Y:S01]  /*08c0*/  SYNCS.EXCH.64 URZ, [UR9+0xc8], UR14 ;  /* 0x0000c80e09ff75b2 */ /* 0x0006620008000100 */
[----:B------:R-:W-:Y:S01]  /*08d0*/  NOP ;  /* 0x0000000000007918 */ /* 0x000fe20000000000 */
.L_x_11:
[----:B------:R-:W2:Y:S01]  /*08e0*/  SHFL.IDX PT, R0, R96, RZ, 0x1f ;  /* 0x00001fff60007589 */ /* 0x000ea200000e0000 */
[----:B------:R-:W-:Y:S01]  /*08f0*/  NOP ;  /* 0x0000000000007918 */ /* 0x000fe20000000000 */
[----:B--2---:R-:W-:-:S13]  /*0900*/  ISETP.NE.AND P0, PT, R0, 0x3, PT ;  /* 0x000000030000780c */ /* 0x004fda0003f05270 */
[----:B------:R-:W-:Y:S05]  /*0910*/  @P0 BRA `(.L_x_12) ;  /* 0x00000000002c0947 */ /* 0x000fea0003800000 */
[----:B------:R-:W-:Y:S01]  /*0920*/  UMOV UR8, 0x400 ;  /* 0x0000040000087882 */ /* 0x000fe20000000000 */
[----:B------:R-:W-:Y:S01]  /*0930*/  UMOV UR6, 0x20 ;  /* 0x0000002000067882 */ /* 0x000fe20000000000 */
[----:B------:R-:W-:Y:S02]  /*0940*/  ULEA UR8, UR37, UR8, 0x18 ;  /* 0x0000000825087291 */ /* 0x000fe4000f8ec0ff */
[----:B---3--:R-:W-:-:S04]  /*0950*/  UIADD3 UR12, UPT, UPT, -UR6, 0x100000, URZ ;  /* 0x00100000060c7890 */ /* 0x008fc8000fffe1ff */
[----:B------:R-:W-:Y:S02]  /*0960*/  USHF.L.U32 UR13, UR12, 0xb, URZ ;  /* 0x0000000b0c0d7899 */ /* 0x000fe400080006ff */
[----:B------:R-:W-:Y:S01]  /*0970*/  USHF.L.U32 UR12, UR12, 0x1, URZ ;  /* 0x000000010c0c7899 */ /* 0x000fe200080006ff */
[----:B------:R-:W-:Y:S01]  /*0980*/  ELECT P0, URZ, PT ;  /* 0x0000000000ff782f */ /* 0x000fe20003800000 */
[----:B------:R-:W2:Y:S10]  /*0990*/  FENCE.VIEW.ASYNC.S ;  /* 0x00000000000073c6 */ /* 0x000eb40000000000 */
[----:B--2---:R2:W3:Y:S01]  /*09a0*/  SYNCS.EXCH.64 URZ, [UR8+0xd0], UR12 ;  /* 0x0000d00c08ff75b2 */ /* 0x0044e20008000100 */
[----:B------:R2:W1:Y:S01]  /*09b0*/  SYNCS.EXCH.64 URZ, [UR8+0xd8], UR12 ;  /* 0x0000d80c08ff75b2 */ /* 0x0004620008000100 */
[----:B------:R-:W-:Y:S01]  /*09c0*/  NOP ;  /* 0x0000000000007918 */ /* 0x000fe20000000000 */
.L_x_12:
[----:B------:R-:W4:Y:S01]  /*09d0*/  SHFL.IDX PT, R0, R96, RZ, 0x1f ;  /* 0x00001fff60007589 */ /* 0x000f2200000e0000 */
[----:B------:R-:W-:Y:S01]  /*09e0*/  NOP ;  /* 0x0000000000007918 */ /* 0x000fe20000000000 */
[----:B----4-:R-:W-:-:S13]  /*09f0*/  ISETP.NE.AND P0, PT, R0, 0x4, PT ;  /* 0x000000040000780c */ /* 0x010fda0003f05270 */
[----:B------:R-:W-:Y:S05]  /*0a00*/  @P0 BRA `(.L_x_13) ;  /* 0x0000000000480947 */ /* 0x000fea0003800000 */
[----:B---3--:R-:W-:Y:S01]  /*0a10*/  UMOV UR9, 0x1e0 ;  /* 0x000001e000097882 */ /* 0x008fe20000000000 */
[----:B--2---:R-:W-:Y:S01]  /*0a20*/  UMOV UR8, 0x400 ;  /* 0x0000040000087882 */ /* 0x004fe20000000000 */
[----:B------:R-:W-:Y:S01]  /*0a30*/  USEL UR9, UR9, 0x1a0, UP5 ;  /* 0x000001a009097887 */ /* 0x000fe2000a800000 */
        /* <DEDUP_REMOVED lines=9> */
[----:B------:R-:W2:Y:S02]  /*0ad0*/  FENCE.VIEW.ASYNC.S ;  /* 0x00000000000073c6 */ /* 0x000ea40000000000 */
[----:B--2---:R4:W2:Y:S08]  /*0ae0*/  SYNCS.EXCH.64 URZ, [UR8+0xe0], UR12 ;  /* 0x0000e00c08ff75b2 */ /* 0x0048b00008000100 */
[----:B------:R4:W3:Y:S01]  /*0af0*/  SYNCS.EXCH.64 URZ, [UR8+0xf0], UR14 ;  /* 0x0000f00e08ff75b2 */ /* 0x0008e20008000100 */
[----:B------:R4:W1:Y:S01]  /*0b00*/  SYNCS.EXCH.64 URZ, [UR8+0xe8], UR12 ;  /* 0x0000e80c08ff75b2 */ /* 0x0008620008000100 */
[----:B------:R4:W1:Y:S02]  /*0b10*/  SYNCS.EXCH.64 URZ, [UR8+0xf8], UR14 ;  /* 0x0000f80e08ff75b2 */ /* 0x0008640008000100 */
[----:B----4-:R-:W-:Y:S01]  /*0b20*/  NOP ;  /* 0x0000000000007918 */ /* 0x010fe20000000000 */
.L_x_13:
[----:B------:R-:W4:Y:S01]  /*0b30*/  SHFL.IDX PT, R0, R96, RZ, 0x1f ;  /* 0x00001fff60007589 */ /* 0x000f2200000e0000 */
[----:B------:R-:W-:Y:S01]  /*0b40*/  NOP ;  /* 0x0000000000007918 */ /* 0x000fe20000000000 */
[----:B----4-:R-:W-:-:S13]  /*0b50*/  ISETP.NE.AND P0, PT, R0, 0x5, PT ;  /* 0x000000050000780c */ /* 0x010fda0003f05270 */
[----:B------:R-:W-:Y:S05]  /*0b60*/  @P0 BRA `(.L_x_14) ;  /* 0x0000000000540947 */ /* 0x000fea0003800000 */
[----:B---3--:R-:W-:Y:S01]  /*0b70*/  UMOV UR9, 0x400 ;  /* 0x0000040000097882 */ /* 0x008fe20000000000 */
[----:B--2---:R-:W-:Y:S01]  /*0b80*/  UMOV UR8, 0x1 ;  /* 0x0000000100087882 */ /* 0x004fe20000000000 */
        /* <DEDUP_REMOVED lines=13> */
[----:B------:R4:W1:Y:S01]  /*0c60*/  SYNCS.EXCH.64 URZ, [UR9+0x128], UR14 ;  /* 0x0001280e09ff75b2 */ /* 0x0008620008000100 */
[----:B------:R4:W1:Y:S01]  /*0c70*/  SYNCS.EXCH.64 URZ, [UR9+0x110], UR12 ;  /* 0x0001100c09ff75b2 */ /* 0x0008620008000100 */
[----:B------:R4:W1:Y:S01]  /*0c80*/  SYNCS.EXCH.64 URZ, [UR9+0x130], UR14 ;  /* 0x0001300e09ff75b2 */ /* 0x0008620008000100 */
[----:B------:R4:W1:Y:S01]  /*0c90*/  SYNCS.EXCH.64 URZ, [UR9+0x118], UR12 ;  /* 0x0001180c09ff75b2 */ /* 0x0008620008000100 */
[----:B------:R4:W1:Y:S02]  /*0ca0*/  SYNCS.EXCH.64 URZ, [UR9+0x138], UR14 ;  /* 0x0001380e09ff75b2 */ /* 0x0008640008000100 */
[----:B----4-:R-:W-:Y:S01]  /*0cb0*/  NOP ;  /* 0x0000000000007918 */ /* 0x010fe20000000000 */
.L_x_14:
[----:B------:R-:W4:Y:S01]  /*0cc0*/  SHFL.IDX PT, R0, R96, RZ, 0x1f ;  /* 0x00001fff60007589 */ /* 0x000f2200000e0000 */
[----:B------:R-:W-:Y:S01]  /*0cd0*/  ISETP.NE.OR P1, PT, RZ, UR10, !P1 ;  /* 0x0000000aff007c0c */ /* 0x000fe2000cf25670 */
[----:B------:R-:W-:Y:S01]  /*0ce0*/  NOP ;  /* 0x0000000000007918 */ /* 0x000fe20000000000 */
[----:B----4-:R-:W-:-:S13]  /*0cf0*/  ISETP.NE.AND P0, PT, R0, 0x3, PT ;  /* 0x000000030000780c */ /* 0x010fda0003f05270 */
[----:B------:R-:W-:Y:S05]  /*0d00*/  @P0 BRA `(.L_x_15) ;  /* 0x0000000000340947 */ /* 0x000fea0003800000 */
[----:B--2---:R-:W-:Y:S01]  /*0d10*/  UMOV UR8, 0x400 ;  /* 0x0000040000087882 */ /* 0x004fe20000000000 */
[----:B------:R-:W-:Y:S01]  /*0d20*/  UMOV UR6, 0x20 ;  /* 0x0000002000067882 */ /* 0x000fe20000000000 */
[----:B------:R-:W-:Y:S02]  /*0d30*/  ULEA UR8, UR37, UR8, 0x18 ;  /* 0x0000000825087291 */ /* 0x000fe4000f8ec0ff */
[----:B---3--:R-:W-:-:S04]  /*0d40*/  UIADD3 UR12, UPT, UPT, -UR6, 0x100000, URZ ;  /* 0x00100000060c7890 */ /* 0x008fc8000fffe1ff */
[----:B------:R-:W-:Y:S02]  /*0d50*/  USHF.L.U32 UR13, UR12, 0xb, URZ ;  /* 0x0000000b0c0d7899 */ /* 0x000fe400080006ff */
[----:B------:R-:W-:Y:S01]  /*0d60*/  USHF.L.U32 UR12, UR12, 0x1, URZ ;  /* 0x000000010c0c7899 */ /* 0x000fe200080006ff */
[----:B------:R-:W-:Y:S01]  /*0d70*/  ELECT P0, URZ, PT ;  /* 0x0000000000ff782f */ /* 0x000fe20003800000 */
[----:B------:R-:W2:Y:S10]  /*0d80*/  FENCE.VIEW.ASYNC.S ;  /* 0x00000000000073c6 */ /* 0x000eb40000000000 */
[----:B--2---:R4:W2:Y:S01]  /*0d90*/  SYNCS.EXCH.64 URZ, [UR8+0x140], UR12 ;  /* 0x0001400c08ff75b2 */ /* 0x0048a20008000100 */
[----:B------:R4:W3:Y:S01]  /*0da0*/  SYNCS.EXCH.64 URZ, [UR8+0x150], UR12 ;  /* 0x0001500c08ff75b2 */ /* 0x0008e20008000100 */
[----:B------:R4:W1:Y:S01]  /*0db0*/  SYNCS.EXCH.64 URZ, [UR8+0x148], UR12 ;  /* 0x0001480c08ff75b2 */ /* 0x0008620008000100 */
[----:B------:R4:W1:Y:S02]  /*0dc0*/  SYNCS.EXCH.64 URZ, [UR8+0x158], UR12 ;  /* 0x0001580c08ff75b2 */ /* 0x0008640008000100 */
[----:B----4-:R-:W-:Y:S01]  /*0dd0*/  NOP ;  /* 0x0000000000007918 */ /* 0x010fe20000000000 */
.L_x_15:
[----:B------:R-:W-:Y:S01]  /*0de0*/  VOTEU.ALL UP1, P1 ;  /* 0x0000000000ff7886 */ /* 0x000fe20000820000 */
[----:B--2---:R-:W2:Y:S01]  /*0df0*/  LDCU UR8, c[0x0][0x36c] ;  /* 0x00006d80ff0877ac */ /* 0x004ea20008000800 */
[----:B------:R-:W-:Y:S01]  /*0e00*/  NOP ;  /* 0x0000000000007918 */ /* 0x000fe20000000000 */
[----:B------:R-:W-:Y:S01]  /*0e10*/  LOP3.LUT R10, R97, 0x1f, RZ, 0xc0, !PT ;  /* 0x0000001f610a7812 */ /* 0x000fe200078ec0ff */
[----:B---3--:R-:W-:Y:S01]  /*0e20*/  UMOV UR12, 0x20 ;  /* 0x00000020000c7882 */ /* 0x008fe20000000000 */
[----:B------:R-:W-:Y:S01]  /*0e30*/  @!UP1 UMOV UR6, 0x400 ;  /* 0x0000040000069882 */ /* 0x000fe20000000000 */
[----:B------:R-:W-:-:S04]  /*0e40*/  @!UP1 UIADD3 UR12, UPT, UPT, -UR12, 0x100000, URZ ;  /* 0x001000000c0c9890 */ /* 0x000fc8000fffe1ff */
[----:B------:R-:W-:Y:S02]  /*0e50*/  @!UP1 USHF.L.U32 UR13, UR12, 0xb, URZ ;  /* 0x0000000b0c0d9899 */ /* 0x000fe400080006ff */
[----:B------:R-:W-:Y:S02]  /*0e60*/  @!UP1 USHF.L.U32 UR12, UR12, 0x1, URZ ;  /* 0x000000010c0c9899 */ /* 0x000fe400080006ff */
[----:B------:R-:W-:Y:S01]  /*0e70*/  @!UP1 ULEA UR6, UR37, UR6, 0x18 ;  /* 0x0000000625069291 */ /* 0x000fe2000f8ec0ff */
[----:B------:R-:W-:Y:S01]  /*0e80*/  VOTEU.ALL UP1, P1 ;  /* 0x0000000000ff7886 */ /* 0x000fe20000820000 */
[----:B------:R-:W-:Y:S01]  /*0e90*/  UISETP.NE.AND UP4, UPT, UR10, URZ, UPT ;  /* 0x000000ff0a00728c */ /* 0x000fe2000bf85270 */
[----:B------:R-:W3:Y:S09]  /*0ea0*/  FENCE.VIEW.ASYNC.S ;  /* 0x00000000000073c6 */ /* 0x000ef20000000000 */
[----:B---3--:R3:W4:Y:S01]  /*0eb0*/  @!UP1 SYNCS.EXCH.64 URZ, [UR6+0x160], UR12 ;  /* 0x0001600c06ff95b2 */ /* 0x0087220008000100 */
[----:B--2---:R-:W-:-:S09]  /*0ec0*/  UISETP.EQ.U32.AND UP1, UPT, UR8, 0x1, UPT ;  /* 0x000000010800788c */ /* 0x004fd2000bf22070 */
[----:B------:R-:W-:Y:S05]  /*0ed0*/  BRA.U !UP1, `(.L_x_16) ;  /* 0x0000000109087547 */ /* 0x000fea000b800000 */
[----:B-1--4-:R-:W-:Y:S01]  /*0ee0*/  UCGABAR_ARV ;  /* 0x00000000000079c7 */ /* 0x012fe20008000000 */
[----:B------:R-:W-:Y:S05]  /*0ef0*/  BRA `(.L_x_17) ;  /* 0x0000000000047947 */ /* 0x000fea0003800000 */
.L_x_16:
[----:B-1--4-:R-:W-:Y:S01]  /*0f00*/  NOP ;  /* 0x0000000000007918 */ /* 0x012fe20000000000 */
.L_x_17:
[----:B------:R-:W1:Y:S01]  /*0f10*/  S2R R15, SR_CTAID.Y ;  /* 0x00000000000f7919 */ /* 0x000e620000002600 */
[----:B------:R-:W-:-:S05]  /*0f20*/  CS2R.32 R91, SR_CgaSize ;  /* 0x00000000005b7805 */ /* 0x000fca0000008a00 */
[----:B------:R-:W-:-:S05]  /*0f30*/  IMAD R91, R91, -0xa0, RZ ;  /* 0xffffff605b5b7824 */ /* 0x000fca00078e02ff */
[----:B---3--:R-:W-:-:S14]  /*0f40*/  R2UR UR6, R91 ;  /* 0x000000005b0672ca */ /* 0x008fdc00000e0000 */
[----:B------:R-:W2:Y:S01]  /*0f50*/  LDCU UR6, c[0x0][UR6+0x2b4] ;  /* 0x00005680060677ac */ /* 0x000ea20008000800 */
[----:B------:R-:W-:-:S05]  /*0f60*/  CS2R.32 R0, SR_CgaSize ;  /* 0x0000000000007805 */ /* 0x000fca0000008a00 */
[----:B------:R-:W-:-:S06]  /*0f70*/  IMAD R0, R0, -0xa0, RZ ;  /* 0xffffff6000007824 */ /* 0x000fcc00078e02ff */
[----:B------:R-:W3:Y:S01]  /*0f80*/  LDC R0, c[0x0][R0+0x2a4] ;  /* 0x0000a90000007b82 */ /* 0x000ee20000000800 */
[----:B------:R-:W-:Y:S01]  /*0f90*/  PRMT R8, RZ, 0x7610, R8 ;  /* 0x00007610ff087816 */ /* 0x000fe20000000008 */
[----:B------:R-:W4:Y:S01]  /*0fa0*/  S2R R9, SR_CTAID.X ;  /* 0x0000000000097919 */ /* 0x000f220000002500 */
[----:B------:R-:W-:-:S05]  /*0fb0*/  CS2R.32 R91, SR_CgaSize ;  /* 0x00000000005b7805 */ /* 0x000fca0000008a00 */
[----:B------:R-:W-:-:S05]  /*0fc0*/  IMAD R91, R91, -0xa0, RZ ;  /* 0xffffff605b5b7824 */ /* 0x000fca00078e02ff */
[----:B------:R-:W-:-:S14]  /*0fd0*/  R2UR UR8, R91 ;  /* 0x000000005b0872ca */ /* 0x000fdc00000e0000 */
[----:B------:R-:W3:Y:S01]  /*0fe0*/  LDCU UR8, c[0x0][UR8+0x2b0] ;  /* 0x00005600080877ac */ /* 0x000ee20008000800 */
[----:B------:R-:W-:Y:S01]  /*0ff0*/  UISETP.NE.AND UP2, UPT, UR10, 0x2, UPT ;  /* 0x000000020a00788c */ /* 0x000fe2000bf45270 */
[----:B------:R-:W2:Y:S01]  /*1000*/  LDC R11, c[0x0][0xb24] ;  /* 0x0002c900ff0b7b82 */ /* 0x000ea20000000800 */
[----:B------:R-:W-:-:S05]  /*1010*/  CS2R.32 R2, SR_CgaSize ;  /* 0x0000000000027805 */ /* 0x000fca0000008a00 */
[----:B------:R-:W-:-:S06]  /*1020*/  IMAD R2, R2, -0xa0, RZ ;  /* 0xffffff6002027824 */ /* 0x000fcc00078e02ff */
[----:B------:R-:W3:Y:S08]  /*1030*/  LDC R2, c[0x0][R2+0x2a0] ;  /* 0x0000a80002027b82 */ /* 0x000ef00000000800 */
[----:B------:R-:W3:Y:S01]  /*1040*/  LDC R40, c[0x0][0xb24] ;  /* 0x0002c900ff287b82 */ /* 0x000ee20000000800 */
[----:B-1----:R-:W-:-:S07]  /*1050*/  I2FP.F32.U32 R90, R15 ;  /* 0x0000000f005a7245 */ /* 0x002fce0000201000 */
[----:B------:R-:W1:Y:S01]  /*1060*/  S2UR UR36, SR_CTAID.Z ;  /* 0x00000000002479c3 */ /* 0x000e620000002700 */
[----:B--2---:R-:W-:Y:S01]  /*1070*/  ISETP.GE.AND P0, PT, R11, 0x1, PT ;  /* 0x000000010b00780c */ /* 0x004fe20003f06270 */
[----:B----4-:R-:W-:Y:S01]  /*1080*/  IMAD.MOV.U32 R14, RZ, RZ, R9 ;  /* 0x000000ffff0e7224 */ /* 0x010fe200078e0009 */
[----:B------:R-:W-:Y:S01]  /*1090*/  I2FP.F32.U32 R91, R9 ;  /* 0x00000009005b7245 */ /* 0x000fe20000201000 */
[----:B------:R-:W-:Y:S01]  /*10a0*/  FMUL R90, R90, UR6 ;  /* 0x000000065a5a7c20 */ /* 0x000fe20008400000 */
[----:B------:R-:W2:Y:S03]  /*10b0*/  LDCU UR6, c[0x0][0xb30] ;  /* 0x00016600ff0677ac */ /* 0x000ea60008000800 */
[----:B---3--:R-:W-:Y:S02]  /*10c0*/  FMUL R91, R91, UR8 ;  /* 0x000000085b5b7c20 */ /* 0x008fe40008400000 */
[----:B------:R-:W3:Y:S08]  /*10d0*/  F2I.U32.TRUNC.NTZ R90, R90 ;  /* 0x0000005a005a7305 */ /* 0x000ef0000020f000 */
[----:B------:R-:W4:Y:S01]  /*10e0*/  F2I.U32.TRUNC.NTZ R91, R91 ;  /* 0x0000005b005b7305 */ /* 0x000f22000020f000 */
[----:B--2---:R-:W-:Y:S01]  /*10f0*/  UISETP.NE.AND UP3, UPT, UR6, 0x1, UPT ;  /* 0x000000010600788c */ /* 0x004fe2000bf65270 */
[----:B---3--:R-:W-:-:S05]  /*1100*/  IADD3 R90, PT, PT, -R90, RZ, RZ ;  /* 0x000000ff5a5a7210 */ /* 0x008fca0007ffe1ff */
[----:B------:R-:W-:Y:S01]  /*1110*/  IMAD R90, R0, R90, R15 ;  /* 0x0000005a005a7224 */ /* 0x000fe200078e020f */
[----:B------:R-:W-:Y:S01]  /*1120*/  PRMT R0, RZ, 0x7610, R0 ;  /* 0x00007610ff007816 */ /* 0x000fe20000000000 */
[----:B----4-:R-:W-:-:S04]  /*1130*/  IMAD.MOV R91, RZ, RZ, -R91 ;  /* 0x000000ffff5b7224 */ /* 0x010fc800078e0a5b */
[----:B------:R-:W-:Y:S01]  /*1140*/  IMAD R91, R2, R91, R9 ;  /* 0x0000005b025b7224 */ /* 0x000fe200078e0209 */
[----:B-1----:R-:W-:Y:S06]  /*1150*/  BRA.U UP4, `(.L_x_18) ;  /* 0x0000000104247547 */ /* 0x002fec000b800000 */
[----:B------:R-:W-:Y:S01]  /*1160*/  ISETP.NE.AND P1, PT, R90, RZ, PT ;  /* 0x000000ff5a00720c */ /* 0x000fe20003f25270 */
[----:B------:R-:W-:Y:S01]  /*1170*/  IMAD.MOV.U32 R0, RZ, RZ, 0x3 ;  /* 0x00000003ff007424 */ /* 0x000fe200078e00ff */
[C---:B------:R-:W-:Y:S02]  /*1180*/  LOP3.LUT R2, R91.reuse, 0xfffffffe, RZ, 0xc0, !PT ;  /* 0xfffffffe5b027812 */ /* 0x040fe400078ec0ff */
[----:B------:R-:W-:Y:S02]  /*1190*/  ISETP.LT.U32.OR P1, PT, R91, 0x2, !P1 ;  /* 0x000000025b00780c */ /* 0x000fe40004f21470 */
[----:B------:R-:W-:Y:S02]  /*11a0*/  SHF.L.U32 R0, R0, R2, RZ ;  /* 0x0000000200007219 */ /* 0x000fe400000006ff */
[----:B------:R-:W-:Y:S02]  /*11b0*/  SEL R4, RZ, 0x1, !P1 ;  /* 0x00000001ff047807 */ /* 0x000fe40004800000 */
[----:B------:R-:W-:-:S05]  /*11c0*/  SEL R3, RZ, 0x2, !P1 ;  /* 0x00000002ff037807 */ /* 0x000fca0004800000 */
[----:B------:R-:W-:-:S05]  /*11d0*/  IMAD.IADD R3, R4, 0x1, R3 ;  /* 0x0000000104037824 */ /* 0x000fca00078e0203 */
[----:B------:R-:W-:Y:S02]  /*11e0*/  PRMT R8, R3, 0x7610, R8 ;  /* 0x0000761003087816 */ /* 0x000fe40000000008 */
.L_x_18:
[----:B------:R-:W-:Y:S05]  /*11f0*/  @!P0 BRA `(.L_x_19) ;  /* 0x0000000000b88947 */ /* 0x000fea0003800000 */
[----:B------:R-:W1:Y:S01]  /*1200*/  LDC.64 R4, c[0x0][0xb18] ;  /* 0x0002c600ff047b82 */ /* 0x000e620000000a00 */
[----:B------:R-:W-:-:S07]  /*1210*/  ISETP.NE.AND P0, PT, R11, 0x1, PT ;  /* 0x000000010b00780c */ /* 0x000fce0003f05270 */
[----:B------:R-:W2:Y:S08]  /*1220*/  LDC R14, c[0x0][0xb0c] ;  /* 0x0002c300ff0e7b82 */ /* 0x000eb00000000800 */
[----:B------:R-:W3:Y:S08]  /*1230*/  LDC R16, c[0x0][0x370] ;  /* 0x0000dc00ff107b82 */ /* 0x000ef00000000800 */
[----:B------:R-:W4:Y:S01]  /*1240*/  LDC R13, c[0x0][0x374] ;  /* 0x0000dd00ff0d7b82 */ /* 0x000f220000000800 */
[----:B-1----:R-:W-:-:S07]  /*1250*/  ISETP.NE.AND P1, PT, R4, 0x1, PT ;  /* 0x000000010400780c */ /* 0x002fce0003f25270 */
[----:B------:R-:W3:Y:S01]  /*1260*/  LDC.64 R6, c[0x0][0xb10] ;  /* 0x0002c400ff067b82 */ /* 0x000ee20000000a00 */
[----:B--2---:R-:W-:-:S07]  /*1270*/  ISETP.NE.AND P2, PT, R14, 0x1, PT ;  /* 0x000000010e00780c */ /* 0x004fce0003f45270 */
[----:B------:R-:W1:Y:S08]  /*1280*/  LDC R12, c[0x0][0xb20] ;  /* 0x0002c800ff0c7b82 */ /* 0x000e700000000800 */
[----:B------:R-:W2:Y:S01]  /*1290*/  LDC.64 R2, c[0x0][0xb28] ;  /* 0x0002ca00ff027b82 */ /* 0x000ea20000000a00 */
[----:B----4-:R-:W-:-:S04]  /*12a0*/  IMAD.HI.U32 R17, R13, R5, RZ ;  /* 0x000000050d117227 */ /* 0x010fc800078e00ff */
[----:B------:R-:W-:-:S04]  /*12b0*/  IMAD.HI.U32 R5, R15, R5, RZ ;  /* 0x000000050f057227 */ /* 0x000fc800078e00ff */
[----:B---3--:R-:W-:-:S05]  /*12c0*/  IMAD.HI.U32 R18, R16, R6, RZ ;  /* 0x0000000610127227 */ /* 0x008fca00078e00ff */
[-C--:B------:R-:W-:Y:S01]  /*12d0*/  @P2 SHF.R.U32.HI R16, RZ, R7.reuse, R18 ;  /* 0x00000007ff102219 */ /* 0x080fe20000011612 */
[----:B------:R-:W-:Y:S01]  /*12e0*/  IMAD.HI.U32 R18, R9, R6, RZ ;  /* 0x0000000609127227 */ /* 0x000fe200078e00ff */
[-C--:B-1----:R-:W-:Y:S02]  /*12f0*/  @P1 SHF.R.U32.HI R13, RZ, R12.reuse, R17 ;  /* 0x0000000cff0d1219 */ /* 0x082fe40000011611 */
[----:B------:R-:W-:Y:S02]  /*1300*/  SHF.R.U32.HI R5, RZ, R12, R5 ;  /* 0x0000000cff057219 */ /* 0x000fe40000011605 */
[----:B------:R-:W-:Y:S02]  /*1310*/  SHF.R.U32.HI R18, RZ, R7, R18 ;  /* 0x00000007ff127219 */ /* 0x000fe40000011612 */
[----:B------:R-:W-:Y:S01]  /*1320*/  SEL R5, R15, R5, !P1 ;  /* 0x000000050f057207 */ /* 0x000fe20004800000 */
[----:B--2---:R-:W-:Y:S01]  /*1330*/  IMAD.HI.U32 R17, R13, R2, RZ ;  /* 0x000000020d117227 */ /* 0x004fe200078e00ff */
[----:B------:R-:W-:-:S03]  /*1340*/  SEL R18, R9, R18, !P2 ;  /* 0x0000001209127207 */ /* 0x000fc60005000000 */
[----:B------:R-:W-:Y:S01]  /*1350*/  IMAD.HI.U32 R6, R16, R2, RZ ;  /* 0x0000000210067227 */ /* 0x000fe200078e00ff */
[----:B------:R-:W-:-:S04]  /*1360*/  @P0 SHF.R.U32.HI R13, RZ, R3, R17 ;  /* 0x00000003ff0d0219 */ /* 0x000fc80000011611 */
[----:B------:R-:W-:Y:S01]  /*1370*/  @P0 SHF.R.U32.HI R16, RZ, R3, R6 ;  /* 0x00000003ff100219 */ /* 0x000fe20000011606 */
[----:B------:R-:W-:-:S04]  /*1380*/  IMAD R13, R13, R11, RZ ;  /* 0x0000000b0d0d7224 */ /* 0x000fc800078e02ff */
[----:B------:R-:W-:Y:S01]  /*1390*/  IMAD R6, R16, R11, RZ ;  /* 0x0000000b10067224 */ /* 0x000fe200078e02ff */
[----:B------:R-:W-:-:S04]  /*13a0*/  ISETP.GE.AND P1, PT, R5, R13, PT ;  /* 0x0000000d0500720c */ /* 0x000fc80003f26270 */
[----:B------:R-:W-:Y:S01]  /*13b0*/  ISETP.GE.OR P1, PT, R18, R6, P1 ;  /* 0x000000061200720c */ /* 0x000fe20000f26670 */
[----:B------:R-:W-:-:S05]  /*13c0*/  IMAD.HI.U32 R6, R5, R2, RZ ;  /* 0x0000000205067227 */ /* 0x000fca00078e00ff */
[----:B------:R-:W-:-:S04]  /*13d0*/  SHF.R.U32.HI R6, RZ, R3, R6 ;  /* 0x00000003ff067219 */ /* 0x000fc80000011606 */
[----:B------:R-:W-:-:S03]  /*13e0*/  SEL R6, R5, R6, !P0 ;  /* 0x0000000605067207 */ /* 0x000fc60004000000 */
[----:B------:R-:W-:Y:S01]  /*13f0*/  @!P1 IMAD.HI.U32 R7, R18, R2, RZ ;  /* 0x0000000212079227 */ /* 0x000fe200078e00ff */
[----:B------:R-:W-:-:S04]  /*1400*/  IADD3 R2, PT, PT, -R6, RZ, RZ ;  /* 0x000000ff06027210 */ /* 0x000fc80007ffe1ff */
[----:B------:R-:W-:Y:S01]  /*1410*/  @!P1 SHF.R.U32.HI R3, RZ, R3, R7 ;  /* 0x00000003ff039219 */ /* 0x000fe20000011607 */
[----:B------:R-:W-:Y:S01]  /*1420*/  IMAD R2, R11, R2, R5 ;  /* 0x000000020b027224 */ /* 0x000fe200078e0205 */
[----:B------:R-:W-:Y:S02]  /*1430*/  IADD3 R7, PT, PT, -R5, RZ, RZ ;  /* 0x000000ff05077210 */ /* 0x000fe40007ffe1ff */
[----:B------:R-:W-:-:S03]  /*1440*/  @!P1 SEL R3, R18, R3, !P0 ;  /* 0x0000000312039207 */ /* 0x000fc60004000000 */
[----:B------:R-:W-:Y:S02]  /*1450*/  IMAD R7, R4, R7, R15 ;  /* 0x0000000704077224 */ /* 0x000fe400078e020f */
[--C-:B------:R-:W-:Y:S02]  /*1460*/  @!P1 IMAD.IADD R6, R6, 0x1, -R3.reuse ;  /* 0x0000000106069824 */ /* 0x100fe400078e0a03 */
[----:B------:R-:W-:Y:S01]  /*1470*/  @!P1 IMAD R3, R2, R16, R3 ;  /* 0x0000001002039224 */ /* 0x000fe200078e0203 */
[----:B------:R-:W-:Y:S01]  /*1480*/  IADD3 R2, PT, PT, -R18, RZ, RZ ;  /* 0x000000ff12027210 */ /* 0x000fe20007ffe1ff */
[----:B------:R-:W-:Y:S02]  /*1490*/  @!P1 IMAD R5, R6, R11, R18 ;  /* 0x0000000b06059224 */ /* 0x000fe400078e0212 */
[----:B------:R-:W-:Y:S02]  /*14a0*/  @!P1 IMAD.MOV.U32 R18, RZ, RZ, R3 ;  /* 0x000000ffff129224 */ /* 0x000fe400078e0003 */
[----:B------:R-:W-:-:S02]  /*14b0*/  IMAD R2, R14, R2, R9 ;  /* 0x000000020e027224 */ /* 0x000fc400078e0209 */
[----:B------:R-:W-:Y:S02]  /*14c0*/  IMAD R15, R5, R4, R7 ;  /* 0x00000004050f7224 */ /* 0x000fe400078e0207 */
[----:B------:R-:W-:Y:S02]  /*14d0*/  IMAD R14, R18, R14, R2 ;  /* 0x0000000e120e7224 */ /* 0x000fe400078e0202 */
.L_x_19:
[----:B------:R-:W-:Y:S05]  /*14e0*/  BRA.U UP3, `(.L_x_20) ;  /* 0x0000000103407547 */ /* 0x000fea000b800000 */
[----:B------:R-:W1:Y:S08]  /*14f0*/  LDC.64 R4, c[0x0][0xb10] ;  /* 0x0002c400ff047b82 */ /* 0x000e700000000a00 */
[----:B------:R-:W2:Y:S08]  /*1500*/  LDC.64 R2, c[0x0][0xb18] ;  /* 0x0002c600ff027b82 */ /* 0x000eb00000000a00 */
[----:B------:R-:W3:Y:S08]  /*1510*/  LDC R6, c[0x0][0xb20] ;  /* 0x0002c800ff067b82 */ /* 0x000ef00000000800 */
[----:B------:R-:W4:Y:S01]  /*1520*/  LDC R7, c[0x0][0xb0c] ;  /* 0x0002c300ff077b82 */ /* 0x000f220000000800 */
[----:B-1----:R-:W-:-:S05]  /*1530*/  IMAD.HI.U32 R4, R14, R4, RZ ;  /* 0x000000040e047227 */ /* 0x002fca00078e00ff */
[----:B------:R-:W-:Y:S01]  /*1540*/  SHF.R.U32.HI R4, RZ, R5, R4 ;  /* 0x00000005ff047219 */ /* 0x000fe20000011604 */
[----:B--2---:R-:W-:Y:S01]  /*1550*/  IMAD.HI.U32 R3, R15, R3, RZ ;  /* 0x000000030f037227 */ /* 0x004fe200078e00ff */
[----:B------:R-:W-:-:S04]  /*1560*/  ISETP.NE.AND P0, PT, R2, 0x1, PT ;  /* 0x000000010200780c */ /* 0x000fc80003f05270 */
[----:B---3--:R-:W-:-:S04]  /*1570*/  SHF.R.U32.HI R3, RZ, R6, R3 ;  /* 0x00000006ff037219 */ /* 0x008fc80000011603 */
[----:B------:R-:W-:Y:S02]  /*1580*/  SEL R3, R15, R3, !P0 ;  /* 0x000000030f037207 */ /* 0x000fe40004000000 */
[----:B----4-:R-:W-:-:S04]  /*1590*/  ISETP.NE.AND P1, PT, R7, 0x1, PT ;  /* 0x000000010700780c */ /* 0x010fc80003f25270 */
[----:B------:R-:W-:-:S05]  /*15a0*/  SEL R5, R14, R4, !P1 ;  /* 0x000000040e057207 */ /* 0x000fca0004800000 */
[----:B------:R-:W-:Y:S02]  /*15b0*/  IMAD.IADD R4, R3, 0x1, -R5 ;  /* 0x0000000103047824 */ /* 0x000fe400078e0a05 */
[----:B------:R-:W-:Y:S02]  /*15c0*/  IMAD.IADD R3, R5, 0x1, -R3 ;  /* 0x0000000105037824 */ /* 0x000fe400078e0a03 */
[----:B------:R-:W-:Y:S02]  /*15d0*/  IMAD R14, R4, R7, R14 ;  /* 0x00000007040e7224 */ /* 0x000fe400078e020e */
[----:B------:R-:W-:Y:S02]  /*15e0*/  IMAD R15, R3, R2, R15 ;  /* 0x00000002030f7224 */ /* 0x000fe400078e020f */
.L_x_20:
[----:B------:R-:W-:Y:S05]  /*15f0*/  BRA.U !UP1, `(.L_x_21) ;  /* 0x00000001090c7547 */ /* 0x000fea000b800000 */
[----:B------:R-:W-:Y:S01]  /*1600*/  UCGABAR_WAIT ;  /* 0x0000000000007dc7 */ /* 0x000fe20008000000 */
[----:B------:R-:W-:Y:S01]  /*1610*/  CCTL.IVALL ;  /* 0x00000000ff00798f */ /* 0x000fe20002000000 */
[----:B------:R-:W-:Y:S05]  /*1620*/  BRA `(.L_x_22) ;  /* 0x0000000000047947 */ /* 0x000fea0003800000 */
.L_x_21:
[----:B------:R-:W-:Y:S06]  /*1630*/  BAR.SYNC.DEFER_BLOCKING 0x0 ;  /* 0x0000000000007b1d */ /* 0x000fec0000010000 */
.L_x_22:
[----:B------:R-:W-:Y:S05]  /*1640*/  BRA.U UP2, `(.L_x_23) ;  /* 0x00000015028c7547 */ /* 0x000fea000b800000 */
[----:B------:R-:W1:Y:S01]  /*1650*/  LDCU UR15, c[0x0][0x38c] ;  /* 0x00007180ff0f77ac */ /* 0x000e620008000800 */
[----:B------:R-:W2:Y:S01]  /*1660*/  LDC R8, c[0x0][0x370] ;  /* 0x0000dc00ff087b82 */ /* 0x000ea20000000800 */
[C---:B------:R-:W-:Y:S01]  /*1670*/  IMAD.SHL.U32 R19, R9.reuse, 0x20, RZ ;  /* 0x0000002009137824 */ /* 0x040fe200078e00ff */
[----:B------:R-:W-:Y:S01]  /*1680*/  PLOP3.LUT P1, PT, PT, PT, UP5, 0x80, 0x8 ;  /* 0x000000000008781c */ /* 0x000fe20003f2f058 */
[----:B------:R-:W-:Y:S01]  /*1690*/  UISETP.NE.AND UP1, UPT, UR10, URZ, UPT ;  /* 0x000000ff0a00728c */ /* 0x000fe2000bf25270 */
[----:B------:R-:W-:Y:S01]  /*16a0*/  ISETP.NE.AND P4, PT, R10, RZ, P5 ;  /* 0x000000ff0a00720c */ /* 0x000fe20002f85270 */
[----:B------:R-:W-:Y:S01]  /*16b0*/  IMAD.SHL.U32 R18, R9, 0x80, RZ ;  /* 0x0000008009127824 */ /* 0x000fe200078e00ff */
[----:B------:R-:W-:Y:S01]  /*16c0*/  PLOP3.LUT P1, PT, P1, PT, PT, 0x8, 0x80 ;  /* 0x000000000080781c */ /* 0x000fe20000f2e170 */
[----:B------:R-:W-:Y:S01]  /*16d0*/  IMAD.MOV.U32 R17, RZ, RZ, 0x1 ;  /* 0x00000001ff117424 */ /* 0x000fe200078e00ff */
[----:B------:R-:W3:Y:S01]  /*16e0*/  LDC R0, c[0x0][0x374] ;  /* 0x0000dd00ff007b82 */ /* 0x000ee20000000800 */
[----:B------:R-:W-:Y:S01]  /*16f0*/  IMAD.MOV.U32 R16, RZ, RZ, RZ ;  /* 0x000000ffff107224 */ /* 0x000fe200078e00ff */
[----:B------:R-:W-:Y:S01]  /*1700*/  CS2R R12, SRZ ;  /* 0x00000000000c7805 */ /* 0x000fe2000001ff00 */
[----:B------:R-:W-:Y:S01]  /*1710*/  IMAD.MOV.U32 R11, RZ, RZ, 0x1 ;  /* 0x00000001ff0b7424 */ /* 0x000fe200078e00ff */
[----:B------:R-:W-:Y:S01]  /*1720*/  LOP3.LUT R19, R19, 0x20, RZ, 0xc0, !PT ;  /* 0x0000002013137812 */ /* 0x000fe200078ec0ff */
[----:B------:R-:W4:Y:S01]  /*1730*/  LDCU.64 UR24, c[0x0][0x348] ;  /* 0x00006900ff1877ac */ /* 0x000f220008000a00 */
[----:B-1----:R-:W-:-:S02]  /*1740*/  UIADD3 UR4, UPT, UPT, UR15, 0x3f, URZ ;  /* 0x0000003f0f047890 */ /* 0x002fc4000fffe0ff */
[----:B------:R-:W-:Y:S02]  /*1750*/  USEL UR7, UR7, 0x2, UP1 ;  /* 0x0000000207077887 */ /* 0x000fe40008800000 */
[----:B------:R-:W-:Y:S01]  /*1760*/  USHF.R.S32.HI UR22, URZ, 0x1f, UR4 ;  /* 0x0000001fff167899 */ /* 0x000fe20008011404 */
[----:B------:R-:W-:-:S03]  /*1770*/  UMOV UR13, URZ ;  /* 0x000000ff000d7c82 */ /* 0x000fc60008000000 */
[----:B------:R-:W-:Y:S02]  /*1780*/  ULEA.HI UR22, UR22, UR4, URZ, 0x6 ;  /* 0x0000000416167291 */ /* 0x000fe4000f8f30ff */
[----:B------:R-:W-:Y:S02]  /*1790*/  UIADD3 UR4, UPT, UPT, UR15, -0x1, URZ ;  /* 0xffffffff0f047890 */ /* 0x000fe4000fffe0ff */
[----:B------:R-:W-:Y:S02]  /*17a0*/  USHF.R.S32.HI UR22, URZ, 0x6, UR22 ;  /* 0x00000006ff167899 */ /* 0x000fe40008011416 */
[----:B------:R-:W-:Y:S02]  /*17b0*/  UISETP.GE.U32.AND UP2, UPT, UR4, -0x7f, UPT ;  /* 0xffffff810400788c */ /* 0x000fe4000bf46070 */
[----:B------:R-:W-:Y:S02]  /*17c0*/  UISETP.LT.U32.AND UP0, UPT, UR22, 0xa, UPT ;  /* 0x0000000a1600788c */ /* 0x000fe4000bf01070 */
[----:B------:R-:W-:-:S02]  /*17d0*/  UIADD3 UR15, UPT, UPT, UR15, 0x7e, URZ ;  /* 0x0000007e0f0f7890 */ /* 0x000fc4000fffe0ff */
[----:B------:R-:W-:-:S04]  /*17e0*/  USEL UR21, UR22, 0xa, UP0 ;  /* 0x0000000a16157887 */ /* 0x000fc80008000000 */
[----:B------:R-:W-:Y:S02]  /*17f0*/  UIADD3 UR6, UPT, UPT, UR21, -0x1, URZ ;  /* 0xffffffff15067890 */ /* 0x000fe4000fffe0ff */
[----:B------:R-:W-:Y:S02]  /*1800*/  @UP2 UIADD3 UR6, UPT, UPT, UR21, URZ, URZ ;  /* 0x000000ff15062290 */ /* 0x000fe4000fffe0ff */
[----:B------:R-:W-:Y:S02]  /*1810*/  UIADD3 UR14, UPT, UPT, UR22, -UR21, URZ ;  /* 0x80000015160e7290 */ /* 0x000fe4000fffe0ff */
[----:B------:R-:W-:Y:S02]  /*1820*/  UIADD3 UR5, UPT, UPT, UR6, 0x1, URZ ;  /* 0x0000000106057890 */ /* 0x000fe4000fffe0ff */
[----:B--2-4-:R-:W-:-:S12]  /*1830*/  UIADD3 UR6, UPT, UPT, -UR6, URZ, URZ ;  /* 0x000000ff06067290 */ /* 0x014fd8000fffe1ff */
.L_x_43:
[----:B------:R-:W-:Y:S01]  /*1840*/  UISETP.NE.AND UP0, UPT, UR37, URZ, UPT ;  /* 0x000000ff2500728c */ /* 0x000fe2000bf05270 */
[----:B------:R-:W1:Y:S08]  /*1850*/  S2UR UR37, SR_CgaCtaId ;  /* 0x00000000002579c3 */ /* 0x000e700000008800 */
[----:B------:R-:W-:Y:S05]  /*1860*/  BRA.U UP0, `(.L_x_24) ;  /* 0x0000000100347547 */ /* 0x000fea000b800000 */
[----:B------:R-:W2:Y:S01]  /*1870*/  S2R R2, SR_CgaCtaId ;  /* 0x0000000000027919 */ /* 0x000ea20000008800 */
[----:B------:R-:W-:-:S04]  /*1880*/  MOV R3, 0x400 ;  /* 0x0000040000037802 */ /* 0x000fc80000000f00 */
[----:B--2---:R-:W-:Y:S02]  /*1890*/  LEA R2, R2, R3, 0x18 ;  /* 0x0000000302027211 */ /* 0x004fe400078ec0ff */
[----:B------:R-:W-:-:S03]  /*18a0*/  SHF.L.U32 R3, R11, 0x1f, RZ ;  /* 0x0000001f0b037819 */ /* 0x000fc600000006ff */
[----:B------:R-:W-:-:S04]  /*18b0*/  IMAD R2, R12, 0x8, R2 ;  /* 0x000000080c027824 */ /* 0x000fc800078e0202 */
[----:B------:R-:W2:Y:S02]  /*18c0*/  SYNCS.PHASECHK.TRANS64.TRYWAIT P0, [R2+URZ+0x150], R3 ;  /* 0x00015003020075a7 */ /* 0x000ea400080011ff */
[----:B--2---:R-:W-:Y:S05]  /*18d0*/  @!P0 BRA `(.L_x_25) ;  /* 0x0000006400e48947 */ /* 0x004fea0003800000 */
.L_x_140:
[----:B------:R-:W-:Y:S01]  /*18e0*/  VIADD R12, R12, 0x1 ;  /* 0x000000010c0c7836 */ /* 0x000fe20000000000 */
[----:B------:R2:W-:Y:S04]  /*18f0*/  SYNCS.ARRIVE.TRANS64.A1T0 RZ, [R2+URZ+0x140], RZ ;  /* 0x000140ff02ff79a7 */ /* 0x0005e800081000ff */
[----:B------:R-:W-:-:S04]  /*1900*/  ISETP.NE.AND P0, PT, R12, 0x2, PT ;  /* 0x000000020c00780c */ /* 0x000fc80003f05270 */
[----:B------:R-:W-:Y:S02]  /*1910*/  SEL R12, R12, RZ, P0 ;  /* 0x000000ff0c0c7207 */ /* 0x000fe40000000000 */
[----:B--2---:R-:W-:-:S04]  /*1920*/  SEL R2, RZ, 0x1, P0 ;  /* 0x00000001ff027807 */ /* 0x004fc80000000000 */
[----:B------:R-:W-:-:S07]  /*1930*/  LOP3.LUT R11, R11, R2, RZ, 0x3c, !PT ;  /* 0x000000020b0b7212 */ /* 0x000fce00078e3cff */
.L_x_24:
[----:B------:R-:W-:Y:S01]  /*1940*/  UMOV UR4, 0x400 ;  /* 0x0000040000047882 */ /* 0x000fe20000000000 */
[----:B------:R-:W-:Y:S01]  /*1950*/  SHF.L.U32 R2, R17, 0x1f, RZ ;  /* 0x0000001f11027819 */ /* 0x000fe200000006ff */
[----:B-1----:R-:W-:Y:S01]  /*1960*/  ULEA UR4, UR37, UR4, 0x18 ;  /* 0x0000000425047291 */ /* 0x002fe2000f8ec0ff */
[----:B------:R-:W-:Y:S01]  /*1970*/  R2UR UR35, R18 ;  /* 0x00000000122372ca */ /* 0x000fe200000e0000 */
[----:B------:R-:W-:Y:S01]  /*1980*/  UISETP.GE.U32.AND UP0, UPT, UR15, 0x7f, UPT ;  /* 0x0000007f0f00788c */ /* 0x000fe2000bf06070 */
[----:B------:R-:W-:Y:S01]  /*1990*/  R2UR UR11, R19 ;  /* 0x00000000130b72ca */ /* 0x000fe200000e0000 */
[----:B------:R-:W-:Y:S01]  /*19a0*/  ULEA UR8, UR13, UR4, 0x3 ;  /* 0x000000040d087291 */ /* 0x000fe2000f8e18ff */
[----:B------:R-:W-:-:S08]  /*19b0*/  UMOV UR23, URZ ;  /* 0x000000ff00177c82 */ /* 0x000fd00008000000 */
[----:B------:R1:W2:Y:S01]  /*19c0*/  SYNCS.PHASECHK.TRANS64.TRYWAIT P0, [UR8+0x50], R2 ;  /* 0x00005002ff0075a7 */ /* 0x0002a20008001108 */
[----:B------:R-:W-:-:S13]  /*19d0*/  R2UR UR8, R15 ;  /* 0x000000000f0872ca */ /* 0x000fda00000e0000 */
[----:B------:R-:W-:Y:S01]  /*19e0*/  ULEA UR11, UR8, UR11, 0x6 ;  /* 0x0000000b080b7291 */ /* 0x000fe2000f8e30ff */
[----:B-1----:R-:W-:-:S05]  /*19f0*/  LEA.HI R2, R14, R14, RZ, 0x1 ;  /* 0x0000000e0e027211 */ /* 0x002fca00078f08ff */
[----:B------:R-:W-:-:S05]  /*1a00*/  IMAD.SHL.U32 R2, R2, 0x80, RZ ;  /* 0x0000008002027824 */ /* 0x000fca00078e00ff */
[----:B------:R-:W-:-:S04]  /*1a10*/  LOP3.LUT R2, R2, 0xffffff00, RZ, 0xc0, !PT ;  /* 0xffffff0002027812 */ /* 0x000fc800078ec0ff */
[----:B------:R-:W-:-:S13]  /*1a20*/  R2UR UR9, R2 ;  /* 0x00000000020972ca */ /* 0x000fda00000e0000 */
[----:B------:R-:W-:Y:S01]  /*1a30*/  ULOP3.LUT UR35, UR9, 0x80, UR35, 0xf8, !UPT ;  /* 0x0000008009237892 */ /* 0x000fe2000f8ef823 */
[----:B------:R-:W-:Y:S11]  /*1a40*/  BRA.U !UP0, `(.L_x_26) ;  /* 0x0000000108c07547 */ /* 0x000ff6000b800000 */
[----:B------:R-:W-:Y:S01]  /*1a50*/  UMOV UR16, UR6 ;  /* 0x0000000600107c82 */ /* 0x000fe20008000000 */
[----:B------:R-:W-:Y:S01]  /*1a60*/  UMOV UR17, UR13 ;  /* 0x0000000d00117c82 */ /* 0x000fe20008000000 */
[----:B------:R-:W-:-:S05]  /*1a70*/  UMOV UR34, URZ ;  /* 0x000000ff00227c82 */ /* 0x000fca0008000000 */
.L_x_32:
[----:B------:R-:W-:Y:S01]  /*1a80*/  ULEA UR33, UR17, UR4, 0x3 ;  /* 0x0000000411217291 */ /* 0x000fe2000f8e18ff */
[----:B------:R-:W-:Y:S01]  /*1a90*/  @P5 MOV R3, 0xa000 ;  /* 0x0000a00000035802 */ /* 0x000fe20000000f00 */
[----:B-12-4-:R-:W-:Y:S10]  /*1aa0*/  @P0 BRA `(.L_x_27) ;  /* 0x00000000000c0947 */ /* 0x016ff40003800000 */
[----:B------:R-:W-:-:S04]  /*1ab0*/  SHF.L.U32 R4, R17, 0x1f, RZ ;  /* 0x0000001f11047819 */ /* 0x000fc800000006ff */
[----:B------:R-:W1:Y:S02]  /*1ac0*/  SYNCS.PHASECHK.TRANS64.TRYWAIT P0, [UR33+0x50], R4 ;  /* 0x00005004ff0075a7 */ /* 0x000e640008001121 */
[----:B-1----:R-:W-:Y:S05]  /*1ad0*/  @!P0 BRA `(.L_x_28) ;  /* 0x0000006400788947 */ /* 0x002fea0003800000 */
.L_x_27:
[----:B------:R2:W-:Y:S01]  /*1ae0*/  @P5 SYNCS.ARRIVE.TRANS64 RZ, [UR33], R3 ;  /* 0x00000003ffff59a7 */ /* 0x0005e20008000021 */
[----:B------:R-:W-:Y:S02]  /*1af0*/  ULOP3.LUT UR8, UR7, 0x2, URZ, 0xfc, !UPT ;  /* 0x0000000207087892 */ /* 0x000fe4000f8efcff */
[----:B------:R-:W-:Y:S02]  /*1b00*/  UIADD3 UR16, UPT, UPT, UR16, 0x1, URZ ;  /* 0x0000000110107890 */ /* 0x000fe4000fffe0ff */
[----:B------:R-:W-:Y:S02]  /*1b10*/  UISETP.NE.AND UP0, UPT, UR8, 0x2, UPT ;  /* 0x000000020800788c */ /* 0x000fe4000bf05270 */
[----:B------:R-:W-:-:S07]  /*1b20*/  UISETP.NE.AND UP2, UPT, UR16, 0x1, UPT ;  /* 0x000000011000788c */ /* 0x000fce000bf45270 */
[----:B------:R-:W-:Y:S05]  /*1b30*/  BRA.U UP0, `(.L_x_29) ;  /* 0x0000000100047547 */ /* 0x000fea000b800000 */
[----:B------:R-:W-:Y:S05]  /*1b40*/  BPT.TRAP 0x1 ;  /* 0x000000040000795c */ /* 0x000fea0000300000 */
.L_x_29:
[----:B------:R-:W-:Y:S04]  /*1b50*/  BSSY.RECONVERGENT B0, `(.L_x_30) ;  /* 0x0000003000007945 */ /* 0x000fe80003800200 */
[----:B------:R-:W-:Y:S05]  /*1b60*/  @!P4 BRA `(.L_x_31) ;  /* 0x000000000004c947 */ /* 0x000fea0003800000 */
[----:B------:R-:W-:Y:S05]  /*1b70*/  BPT.TRAP 0x1 ;  /* 0x000000040000795c */ /* 0x000fea0000300000 */
.L_x_31:
[----:B------:R-:W-:Y:S05]  /*1b80*/  BSYNC.RECONVERGENT B0 ;  /* 0x0000000000007941 */ /* 0x000fea0003800200 */
.L_x_30:
[----:B------:R-:W-:Y:S02]  /*1b90*/  UIADD3 UR13, UPT, UPT, UR17, 0x1, URZ ;  /* 0x00000001110d7890 */ /* 0x000fe4000fffe0ff */
[----:B------:R-:W-:Y:S02]  /*1ba0*/  ULEA UR32, UR17, UR4, 0xe ;  /* 0x0000000411207291 */ /* 0x000fe4000f8e70ff */
[----:B------:R-:W-:Y:S02]  /*1bb0*/  UISETP.NE.AND UP0, UPT, UR13, 0xa, UPT ;  /* 0x0000000a0d00788c */ /* 0x000fe4000bf05270 */
[----:B------:R-:W-:Y:S02]  /*1bc0*/  UIADD3 UR28, UP1, UPT, UR24, 0x80, URZ ;  /* 0x00000080181c7890 */ /* 0x000fe4000ff3e0ff */
[----:B------:R-:W-:Y:S02]  /*1bd0*/  USEL UR9, URZ, 0x1, UP0 ;  /* 0x00000001ff097887 */ /* 0x000fe40008000000 */
[----:B------:R-:W-:-:S02]  /*1be0*/  USEL UR13, UR13, URZ, UP0 ;  /* 0x000000ff0d0d7287 */ /* 0x000fc40008000000 */
[----:B------:R-:W-:Y:S02]  /*1bf0*/  UIADD3 UR26, UP0, UPT, UR24, 0x180, URZ ;  /* 0x00000180181a7890 */ /* 0x000fe4000ff1e0ff */
[----:B------:R-:W-:Y:S01]  /*1c00*/  ULEA UR8, UR13, UR4, 0x3 ;  /* 0x000000040d087291 */ /* 0x000fe2000f8e18ff */
[----:B------:R-:W-:Y:S01]  /*1c10*/  LOP3.LUT R17, R17, UR9, RZ, 0x3c, !PT ;  /* 0x0000000911117c12 */ /* 0x000fe2000f8e3cff */
[----:B------:R-:W-:Y:S02]  /*1c20*/  ULOP3.LUT UR33, UR33, 0xfefffff8, URZ, 0xc0, !UPT ;  /* 0xfefffff821217892 */ /* 0x000fe4000f8ec0ff */
[----:B------:R-:W-:Y:S01]  /*1c30*/  UIADD3.X UR29, UPT, UPT, URZ, UR25, URZ, UP1, !UPT ;  /* 0x00000019ff1d7290 */ /* 0x000fe20008ffe4ff */
[----:B-1----:R-:W-:Y:S01]  /*1c40*/  SHF.L.U32 R2, R17, 0x1f, RZ ;  /* 0x0000001f11027819 */ /* 0x002fe200000006ff */
[----:B------:R-:W-:Y:S02]  /*1c50*/  UIADD3 UR32, UPT, UPT, UR32, 0x6400, URZ ;  /* 0x0000640020207890 */ /* 0x000fe4000fffe0ff */
[----:B------:R-:W-:Y:S01]  /*1c60*/  UIADD3.X UR27, UPT, UPT, URZ, UR25, URZ, UP0, !UPT ;  /* 0x00000019ff1b7290 */ /* 0x000fe200087fe4ff */
[----:B------:R1:W4:Y:S01]  /*1c70*/  SYNCS.PHASECHK.TRANS64.TRYWAIT P0, [UR8+0x50], R2 ;  /* 0x00005002ff0075a7 */ /* 0x0003220008001108 */
[----:B------:R-:W-:Y:S01]  /*1c80*/  ULEA UR8, UR17, UR4, 0xc ;  /* 0x0000000411087291 */ /* 0x000fe2000f8e60ff */
[----:B------:R-:W-:Y:S01]  /*1c90*/  UMOV UR18, 0x0 ;  /* 0x0000000000127882 */ /* 0x000fe20000000000 */
[----:B------:R-:W-:-:S02]  /*1ca0*/  UMOV UR19, 0x10000000 ;  /* 0x1000000000137882 */ /* 0x000fc40000000000 */
[----:B------:R-:W-:Y:S01]  /*1cb0*/  UIADD3 UR8, UPT, UPT, UR8, 0x2e400, URZ ;  /* 0x0002e40008087890 */ /* 0x000fe2000fffe0ff */
[----:B------:R2:W-:Y:S01]  /*1cc0*/  UTMALDG.3D.2CTA [UR32], [UR28], desc[UR18] ;  /* 0x000012201c0075b4 */ /* 0x0005e20008211000 */
[----:B------:R-:W-:Y:S01]  /*1cd0*/  UMOV UR10, UR34 ;  /* 0x00000022000a7c82 */ /* 0x000fe20008000000 */
[----:B------:R-:W-:Y:S01]  /*1ce0*/  UMOV UR12, UR36 ;  /* 0x00000024000c7c82 */ /* 0x000fe20008000000 */
[----:B------:R-:W-:Y:S01]  /*1cf0*/  UMOV UR9, UR33 ;  /* 0x0000002100097c82 */ /* 0x000fe20008000000 */
[----:B------:R-:W-:Y:S01]  /*1d00*/  UMOV UR23, UR5 ;  /* 0x0000000500177c82 */ /* 0x000fe20008000000 */
[----:B------:R-:W-:-:S03]  /*1d10*/  UMOV UR17, UR13 ;  /* 0x0000000d00117c82 */ /* 0x000fc60008000000 */
[----:B------:R1:W-:Y:S01]  /*1d20*/  UTMALDG.3D.2CTA [UR8], [UR26], desc[UR18] ;  /* 0x000012081a0075b4 */ /* 0x0003e20008211000 */
[----:B--2---:R-:W-:Y:S01]  /*1d30*/  UIADD3 UR34, UPT, UPT, UR34, 0x40, URZ ;  /* 0x0000004022227890 */ /* 0x004fe2000fffe0ff */
[----:B------:R-:W-:Y:S11]  /*1d40*/  BRA.U UP2, `(.L_x_32) ;  /* 0xfffffffd024c7547 */ /* 0x000ff6000b83ffff */
.L_x_26:
[----:B-1----:R-:W-:Y:S01]  /*1d50*/  ULEA UR8, UR13, UR4, 0x3 ;  /* 0x000000040d087291 */ /* 0x002fe2000f8e18ff */
[----:B------:R-:W-:Y:S01]  /*1d60*/  SHF.L.U32 R2, R17, 0x1f, RZ ;  /* 0x0000001f11027819 */ /* 0x000fe200000006ff */
[----:B------:R-:W-:Y:S01]  /*1d70*/  @!P1 SYNCS.ARRIVE.TRANS64.A1T0 RZ, [UR4+0xd8], RZ ;  /* 0x0000d8ffffff99a7 */ /* 0x000fe20008100004 */
[----:B------:R-:W-:-:S06]  /*1d80*/  UISETP.GT.AND UP0, UPT, UR22, UR21, UPT ;  /* 0x000000151600728c */ /* 0x000fcc000bf04270 */
[----:B--2-4-:R1:W2:Y:S03]  /*1d90*/  SYNCS.PHASECHK.TRANS64.TRYWAIT P0, [UR8+0x50], R2 ;  /* 0x00005002ff0075a7 */ /* 0x0142a60008001108 */
[----:B------:R-:W-:Y:S05]  /*1da0*/  BRA.U !UP0, `(.L_x_33) ;  /* 0x0000000108c07547 */ /* 0x000fea000b800000 */
[----:B------:R-:W-:Y:S01]  /*1db0*/  UIADD3 UR26, UPT, UPT, UR14, UR23, URZ ;  /* 0x000000170e1a7290 */ /* 0x000fe2000fffe0ff */
[----:B------:R-:W-:-:S11]  /*1dc0*/  UMOV UR27, UR13 ;  /* 0x0000000d001b7c82 */ /* 0x000fd60008000000 */
.L_x_39:
[----:B------:R-:W-:Y:S01]  /*1dd0*/  ULEA UR17, UR27, UR4, 0x3 ;  /* 0x000000041b117291 */ /* 0x000fe2000f8e18ff */
[----:B--2---:R-:W-:Y:S01]  /*1de0*/  @P5 MOV R3, 0xa000 ;  /* 0x0000a00000035802 */ /* 0x004fe20000000f00 */
[----:B-12---:R-:W-:Y:S10]  /*1df0*/  @P0 BRA `(.L_x_34) ;  /* 0x00000000000c0947 */ /* 0x006ff40003800000 */
[----:B------:R-:W-:-:S04]  /*1e00*/  SHF.L.U32 R4, R17, 0x1f, RZ ;  /* 0x0000001f11047819 */ /* 0x000fc800000006ff */
[----:B------:R-:W2:Y:S02]  /*1e10*/  SYNCS.PHASECHK.TRANS64.TRYWAIT P0, [UR17+0x50], R4 ;  /* 0x00005004ff0075a7 */ /* 0x000ea40008001111 */
[----:B--2---:R-:W-:Y:S05]  /*1e20*/  @!P0 BRA `(.L_x_35) ;  /* 0x0000006000bc8947 */ /* 0x004fea0003800000 */
.L_x_34:
[----:B------:R2:W-:Y:S01]  /*1e30*/  @P5 SYNCS.ARRIVE.TRANS64 RZ, [UR17], R3 ;  /* 0x00000003ffff59a7 */ /* 0x0005e20008000011 */
[----:B------:R-:W-:-:S04]  /*1e40*/  ULOP3.LUT UR8, UR7, 0x2, URZ, 0xfc, !UPT ;  /* 0x0000000207087892 */ /* 0x000fc8000f8efcff */
[----:B------:R-:W-:-:S09]  /*1e50*/  UISETP.NE.AND UP0, UPT, UR8, 0x2, UPT ;  /* 0x000000020800788c */ /* 0x000fd2000bf05270 */
[----:B------:R-:W-:Y:S05]  /*1e60*/  BRA.U UP0, `(.L_x_36) ;  /* 0x0000000100047547 */ /* 0x000fea000b800000 */
[----:B------:R-:W-:Y:S05]  /*1e70*/  BPT.TRAP 0x1 ;  /* 0x000000040000795c */ /* 0x000fea0000300000 */
.L_x_36:
[----:B------:R-:W-:Y:S04]  /*1e80*/  BSSY.RECONVERGENT B0, `(.L_x_37) ;  /* 0x0000003000007945 */ /* 0x000fe80003800200 */
[----:B------:R-:W-:Y:S05]  /*1e90*/  @!P4 BRA `(.L_x_38) ;  /* 0x000000000004c947 */ /* 0x000fea0003800000 */
[----:B------:R-:W-:Y:S05]  /*1ea0*/  BPT.TRAP 0x1 ;  /* 0x000000040000795c */ /* 0x000fea0000300000 */
.L_x_38:
[----:B------:R-:W-:Y:S05]  /*1eb0*/  BSYNC.RECONVERGENT B0 ;  /* 0x0000000000007941 */ /* 0x000fea0003800200 */
.L_x_37:
        /* <DEDUP_REMOVED lines=9> */
[----:B------:R-:W-:Y:S02]  /*1f50*/  USHF.L.U32 UR18, UR23, 0x6, URZ ;  /* 0x0000000617127899 */ /* 0x000fe400080006ff */
[----:B------:R-:W-:Y:S01]  /*1f60*/  ULOP3.LUT UR17, UR17, 0xfefffff8, URZ, 0xc0, !UPT ;  /* 0xfefffff811117892 */ /* 0x000fe2000f8ec0ff */
[----:B-1----:R-:W-:Y:S01]  /*1f70*/  SHF.L.U32 R2, R17, 0x1f, RZ ;  /* 0x0000001f11027819 */ /* 0x002fe200000006ff */
[----:B------:R-:W-:Y:S02]  /*1f80*/  UIADD3 UR16, UPT, UPT, UR16, 0x6400, URZ ;  /* 0x0000640010107890 */ /* 0x000fe4000fffe0ff */
[----:B------:R-:W-:Y:S01]  /*1f90*/  UIADD3.X UR33, UPT, UPT, URZ, UR25, URZ, UP1, !UPT ;  /* 0x00000019ff217290 */ /* 0x000fe20008ffe4ff */
[----:B------:R4:W1:Y:S01]  /*1fa0*/  SYNCS.PHASECHK.TRANS64.TRYWAIT P0, [UR8+0x50], R2 ;  /* 0x00005002ff0075a7 */ /* 0x0008620008001108 */
[----:B------:R-:W-:-:S02]  /*1fb0*/  ULEA UR8, UR27, UR4, 0xc ;  /* 0x000000041b087291 */ /* 0x000fc4000f8e60ff */
[----:B------:R-:W-:Y:S02]  /*1fc0*/  UIADD3.X UR31, UPT, UPT, URZ, UR25, URZ, UP0, !UPT ;  /* 0x00000019ff1f7290 */ /* 0x000fe400087fe4ff */
[----:B------:R-:W-:Y:S01]  /*1fd0*/  UIADD3 UR8, UPT, UPT, UR8, 0x2e400, URZ ;  /* 0x0002e40008087890 */ /* 0x000fe2000fffe0ff */
[----:B------:R-:W-:Y:S01]  /*1fe0*/  UMOV UR28, 0x0 ;  /* 0x00000000001c7882 */ /* 0x000fe20000000000 */
[----:B------:R-:W-:Y:S01]  /*1ff0*/  UMOV UR29, 0x10000000 ;  /* 0x10000000001d7882 */ /* 0x000fe20000000000 */
[----:B------:R-:W-:Y:S01]  /*2000*/  UMOV UR19, UR35 ;  /* 0x0000002300137c82 */ /* 0x000fe20008000000 */
[----:B------:R-:W-:Y:S01]  /*2010*/  UMOV UR20, UR36 ;  /* 0x0000002400147c82 */ /* 0x000fe20008000000 */
[----:B------:R-:W-:Y:S01]  /*2020*/  UMOV UR12, UR36 ;  /* 0x00000024000c7c82 */ /* 0x000fe20008000000 */
[----:B------:R-:W-:Y:S01]  /*2030*/  UMOV UR9, UR17 ;  /* 0x0000001100097c82 */ /* 0x000fe20008000000 */
[----:B------:R-:W-:Y:S01]  /*2040*/  UMOV UR10, UR18 ;  /* 0x00000012000a7c82 */ /* 0x000fe20008000000 */
[----:B------:R4:W-:Y:S01]  /*2050*/  UTMALDG.3D.2CTA [UR16], [UR32], desc[UR28] ;  /* 0x00001c10200075b4 */ /* 0x0009e20008211000 */
[----:B------:R-:W-:Y:S01]  /*2060*/  UIADD3 UR23, UPT, UPT, UR23, 0x1, URZ ;  /* 0x0000000117177890 */ /* 0x000fe2000fffe0ff */
[----:B------:R-:W-:-:S03]  /*2070*/  UMOV UR27, UR13 ;  /* 0x0000000d001b7c82 */ /* 0x000fc60008000000 */
[----:B------:R-:W-:Y:S01]  /*2080*/  UISETP.NE.AND UP0, UPT, UR23, UR26, UPT ;  /* 0x0000001a1700728c */ /* 0x000fe2000bf05270 */
[----:B------:R4:W-:Y:S08]  /*2090*/  UTMALDG.3D.2CTA [UR8], [UR30], desc[UR28] ;  /* 0x00001c081e0075b4 */ /* 0x0009f00008211000 */
[----:B----4-:R-:W-:Y:S05]  /*20a0*/  BRA.U UP0, `(.L_x_39) ;  /* 0xfffffffd00487547 */ /* 0x010fea000b83ffff */
.L_x_33:
[C---:B-1----:R-:W-:Y:S01]  /*20b0*/  LEA R2, R16.reuse, UR4, 0x3 ;  /* 0x0000000410027c11 */ /* 0x042fe2000f8e18ff */
[----:B------:R-:W-:Y:S01]  /*20c0*/  NOP ;  /* 0x0000000000007918 */ /* 0x000fe20000000000 */
[----:B--2---:R-:W-:Y:S02]  /*20d0*/  SHF.L.U32 R3, R13, 0x1f, RZ ;  /* 0x0000001f0d037819 */ /* 0x004fe400000006ff */
[----:B------:R-:W-:Y:S02]  /*20e0*/  LEA R4, R16, UR4, 0x4 ;  /* 0x0000000410047c11 */ /* 0x000fe4000f8e20ff */
[----:B------:R-:W1:Y:S02]  /*20f0*/  SYNCS.PHASECHK.TRANS64.TRYWAIT P0, [R2+URZ+0xe0], R3 ;  /* 0x0000e003020075a7 */ /* 0x000e6400080011ff */
[----:B-1----:R-:W-:Y:S05]  /*2100*/  @!P0 BRA `(.L_x_40) ;  /* 0x00000060001c8947 */ /* 0x002fea0003800000 */
.L_x_143:
[----:B------:R-:W2:Y:S01]  /*2110*/  LDS.128 R4, [R4+0x170] ;  /* 0x0001700004047984 */ /* 0x000ea20000000c00 */
[----:B------:R-:W-:Y:S01]  /*2120*/  ISETP.GE.AND P0, PT, R40, 0x1, PT ;  /* 0x000000012800780c */ /* 0x000fe20003f06270 */
[----:B-1----:R-:W-:Y:S01]  /*2130*/  VIADD R2, R2, 0xf0 ;  /* 0x000000f002027836 */ /* 0x002fe20000000000 */
[----:B------:R-:W-:Y:S01]  /*2140*/  @!PT LDS RZ, [RZ] ;  /* 0x00000000fffff984 */ /* 0x000fe20000000800 */
[----:B------:R-:W-:Y:S01]  /*2150*/  @!PT LDS RZ, [RZ] ;  /* 0x00000000fffff984 */ /* 0x000fe20000000800 */
[----:B------:R-:W-:Y:S01]  /*2160*/  @!PT LDS RZ, [RZ] ;  /* 0x00000000fffff984 */ /* 0x000fe20000000800 */
[----:B------:R-:W-:Y:S01]  /*2170*/  @!PT LDS RZ, [RZ] ;  /* 0x00000000fffff984 */ /* 0x000fe20000000800 */
[----:B------:R1:W-:Y:S06]  /*2180*/  MEMBAR.ALL.CTA ;  /* 0x0000000000007992 */ /* 0x0003ec0000008000 */
[----:B-1----:R-:W1:Y:S01]  /*2190*/  FENCE.VIEW.ASYNC.S ;  /* 0x00000000000073c6 */ /* 0x002e620000000000 */
[----:B------:R-:W-:-:S04]  /*21a0*/  PRMT R2, RZ, 0x654, R2 ;  /* 0x00000654ff027816 */ /* 0x000fc80000000002 */
[----:B-1----:R1:W-:Y:S01]  /*21b0*/  SYNCS.ARRIVE.TRANS64.RED.A1T0 RZ, [R2+URZ], RZ ;  /* 0x000000ff02ff79a7 */ /* 0x0023e200081004ff */
[----:B--2---:R-:W-:-:S13]  /*21c0*/  LOP3.LUT P2, RZ, R6, 0x1, RZ, 0xc0, !PT ;  /* 0x0000000106ff7812 */ /* 0x004fda000784c0ff */
[----:B------:R-:W-:Y:S01]  /*21d0*/  @P2 SHF.R.U32.HI R3, RZ, 0x10, R5 ;  /* 0x00000010ff032819 */ /* 0x000fe20000011605 */
[----:B------:R-:W-:Y:S01]  /*21e0*/  VOTEU.ANY UP0, P2 ;  /* 0x0000000000ff7886 */ /* 0x000fe20001000100 */
[----:B------:R-:W-:Y:S02]  /*21f0*/  @P2 MOV R10, R4 ;  /* 0x00000004000a2202 */ /* 0x000fe40000000f00 */
[----:B------:R-:W-:Y:S02]  /*2200*/  @P2 R2UR.BROADCAST UR8, R3 ;  /* 0x00000000030822ca */ /* 0x000fe400008e0000 */
[----:B------:R-:W-:-:S11]  /*2210*/  @P2 LOP3.LUT R9, R5, 0xffff, RZ, 0xc0, !PT ;  /* 0x0000ffff05092812 */ /* 0x000fd600078ec0ff */
[----:B------:R-:W-:Y:S01]  /*2220*/  @UP0 UMOV UR36, UR8 ;  /* 0x0000000800240c82 */ /* 0x000fe20008000000 */
[----:B-1----:R-:W-:Y:S05]  /*2230*/  @!P0 BRA `(.L_x_41) ;  /* 0x0000000000b88947 */ /* 0x002fea0003800000 */
[----:B------:R-:W3:Y:S01]  /*2240*/  LDC.64 R4, c[0x0][0xb18] ;  /* 0x0002c600ff047b82 */ /* 0x000ee20000000a00 */
[----:B------:R-:W-:-:S07]  /*2250*/  ISETP.NE.AND P3, PT, R40, 0x1, PT ;  /* 0x000000012800780c */ /* 0x000fce0003f65270 */
[----:B------:R-:W1:Y:S08]  /*2260*/  LDC.64 R6, c[0x0][0xb10] ;  /* 0x0002c400ff067b82 */ /* 0x000e700000000a00 */
[----:B------:R-:W2:Y:S08]  /*2270*/  LDC R14, c[0x0][0xb20] ;  /* 0x0002c800ff0e7b82 */ /* 0x000eb00000000800 */
[----:B------:R-:W4:Y:S01]  /*2280*/  LDC R15, c[0x0][0xb0c] ;  /* 0x0002c300ff0f7b82 */ /* 0x000f220000000800 */
[----:B---3--:R-:W-:Y:S01]  /*2290*/  IMAD.HI.U32 R21, R0, R5, RZ ;  /* 0x0000000500157227 */ /* 0x008fe200078e00ff */
[----:B------:R-:W-:-:S03]  /*22a0*/  ISETP.NE.AND P0, PT, R4, 0x1, PT ;  /* 0x000000010400780c */ /* 0x000fc60003f05270 */
[----:B------:R-:W-:-:S03]  /*22b0*/  IMAD.HI.U32 R5, R9, R5, RZ ;  /* 0x0000000509057227 */ /* 0x000fc600078e00ff */
[----:B------:R-:W3:Y:S01]  /*22c0*/  LDC.64 R2, c[0x0][0xb28] ;  /* 0x0002ca00ff027b82 */ /* 0x000ee20000000a00 */
[----:B-1----:R-:W-:-:S04]  /*22d0*/  IMAD.HI.U32 R22, R8, R6, RZ ;  /* 0x0000000608167227 */ /* 0x002fc800078e00ff */
[----:B------:R-:W-:Y:S01]  /*22e0*/  IMAD.HI.U32 R23, R10, R6, RZ ;  /* 0x000000060a177227 */ /* 0x000fe200078e00ff */
[----:B------:R-:W-:Y:S02]  /*22f0*/  SHF.R.U32.HI R22, RZ, R7, R22 ;  /* 0x00000007ff167219 */ /* 0x000fe40000011616 */
[-C--:B--2---:R-:W-:Y:S02]  /*2300*/  SHF.R.U32.HI R21, RZ, R14.reuse, R21 ;  /* 0x0000000eff157219 */ /* 0x084fe40000011615 */
[----:B------:R-:W-:Y:S02]  /*2310*/  SHF.R.U32.HI R5, RZ, R14, R5 ;  /* 0x0000000eff057219 */ /* 0x000fe40000011605 */
[----:B------:R-:W-:Y:S02]  /*2320*/  SEL R21, R0, R21, !P0 ;  /* 0x0000001500157207 */ /* 0x000fe40004000000 */
[----:B------:R-:W-:Y:S02]  /*2330*/  SHF.R.U32.HI R23, RZ, R7, R23 ;  /* 0x00000007ff177219 */ /* 0x000fe40000011617 */
[----:B----4-:R-:W-:-:S02]  /*2340*/  ISETP.NE.AND P1, PT, R15, 0x1, PT ;  /* 0x000000010f00780c */ /* 0x010fc40003f25270 */
[----:B------:R-:W-:Y:S02]  /*2350*/  SEL R5, R9, R5, !P0 ;  /* 0x0000000509057207 */ /* 0x000fe40004000000 */
[----:B------:R-:W-:Y:S02]  /*2360*/  SEL R22, R8, R22, !P1 ;  /* 0x0000001608167207 */ /* 0x000fe40004800000 */
[----:B------:R-:W-:Y:S01]  /*2370*/  SEL R23, R10, R23, !P1 ;  /* 0x000000170a177207 */ /* 0x000fe20004800000 */
[----:B---3--:R-:W-:-:S04]  /*2380*/  IMAD.HI.U32 R20, R21, R2, RZ ;  /* 0x0000000215147227 */ /* 0x008fc800078e00ff */
        /* <DEDUP_REMOVED lines=10> */
[----:B------:R-:W-:-:S04]  /*2430*/  @!P0 IMAD.HI.U32 R7, R23, R2, RZ ;  /* 0x0000000217078227 */ /* 0x000fc800078e00ff */
[----:B------:R-:W-:Y:S01]  /*2440*/  IMAD.MOV R2, RZ, RZ, -R6 ;  /* 0x000000ffff027224 */ /* 0x000fe200078e0a06 */
[----:B------:R-:W-:Y:S02]  /*2450*/  @!P0 SHF.R.U32.HI R3, RZ, R3, R7 ;  /* 0x00000003ff038219 */ /* 0x000fe40000011607 */
[----:B------:R-:W-:Y:S01]  /*2460*/  IADD3 R7, PT, PT, -R5, RZ, RZ ;  /* 0x000000ff05077210 */ /* 0x000fe20007ffe1ff */
[----:B------:R-:W-:Y:S01]  /*2470*/  IMAD R2, R40, R2, R5 ;  /* 0x0000000228027224 */ /* 0x000fe200078e0205 */
        /* <DEDUP_REMOVED lines=10> */
.L_x_41:
[----:B------:R-:W1:Y:S02]  /*2520*/  LDCU UR8, c[0x0][0xb30] ;  /* 0x00016600ff0877ac */ /* 0x000e640008000800 */
[----:B-1----:R-:W-:-:S09]  /*2530*/  UISETP.NE.AND UP0, UPT, UR8, 0x1, UPT ;  /* 0x000000010800788c */ /* 0x002fd2000bf05270 */
[----:B------:R-:W-:Y:S05]  /*2540*/  BRA.U UP0, `(.L_x_42) ;  /* 0x0000000100407547 */ /* 0x000fea000b800000 */
[----:B------:R-:W1:Y:S08]  /*2550*/  LDC.64 R4, c[0x0][0xb10] ;  /* 0x0002c400ff047b82 */ /* 0x000e700000000a00 */
[----:B------:R-:W2:Y:S08]  /*2560*/  LDC.64 R2, c[0x0][0xb18] ;  /* 0x0002c600ff027b82 */ /* 0x000eb00000000a00 */
[----:B------:R-:W4:Y:S08]  /*2570*/  LDC R6, c[0x0][0xb20] ;  /* 0x0002c800ff067b82 */ /* 0x000f300000000800 */
[----:B------:R-:W3:Y:S01]  /*2580*/  LDC R7, c[0x0][0xb0c] ;  /* 0x0002c300ff077b82 */ /* 0x000ee20000000800 */
[----:B-1----:R-:W-:-:S05]  /*2590*/  IMAD.HI.U32 R4, R10, R4, RZ ;  /* 0x000000040a047227 */ /* 0x002fca00078e00ff */
[----:B------:R-:W-:Y:S01]  /*25a0*/  SHF.R.U32.HI R4, RZ, R5, R4 ;  /* 0x00000005ff047219 */ /* 0x000fe20000011604 */
[----:B--2---:R-:W-:Y:S01]  /*25b0*/  IMAD.HI.U32 R3, R9, R3, RZ ;  /* 0x0000000309037227 */ /* 0x004fe200078e00ff */
[----:B------:R-:W-:-:S04]  /*25c0*/  ISETP.NE.AND P0, PT, R2, 0x1, PT ;  /* 0x000000010200780c */ /* 0x000fc80003f05270 */
[----:B----4-:R-:W-:-:S04]  /*25d0*/  SHF.R.U32.HI R3, RZ, R6, R3 ;  /* 0x00000006ff037219 */ /* 0x010fc80000011603 */
[----:B------:R-:W-:Y:S02]  /*25e0*/  SEL R3, R9, R3, !P0 ;  /* 0x0000000309037207 */ /* 0x000fe40004000000 */
[----:B---3--:R-:W-:-:S04]  /*25f0*/  ISETP.NE.AND P1, PT, R7, 0x1, PT ;  /* 0x000000010700780c */ /* 0x008fc80003f25270 */
[----:B------:R-:W-:-:S05]  /*2600*/  SEL R4, R10, R4, !P1 ;  /* 0x000000040a047207 */ /* 0x000fca0004800000 */
[----:B------:R-:W-:Y:S02]  /*2610*/  IMAD.IADD R5, R3, 0x1, -R4 ;  /* 0x0000000103057824 */ /* 0x000fe400078e0a04 */
[----:B------:R-:W-:Y:S02]  /*2620*/  IMAD.IADD R3, R4, 0x1, -R3 ;  /* 0x0000000104037824 */ /* 0x000fe400078e0a03 */
[----:B------:R-:W-:Y:S02]  /*2630*/  IMAD R10, R5, R7, R10 ;  /* 0x00000007050a7224 */ /* 0x000fe400078e020a */
[----:B------:R-:W-:-:S07]  /*2640*/  IMAD R9, R3, R2, R9 ;  /* 0x0000000203097224 */ /* 0x000fce00078e0209 */
.L_x_42:
[----:B------:R-:W-:Y:S01]  /*2650*/  VIADD R16, R16, 0x1 ;  /* 0x0000000110107836 */ /* 0x000fe20000000000 */
[----:B------:R-:W-:Y:S01]  /*2660*/  PLOP3.LUT P1, PT, PT, PT, PT, 0x80, 0x8 ;  /* 0x000000000008781c */ /* 0x000fe20003f2f070 */
[----:B------:R-:W-:Y:S02]  /*2670*/  IMAD.IADD R14, R10, 0x1, R91 ;  /* 0x000000010a0e7824 */ /* 0x000fe400078e025b */
[----:B------:R-:W-:Y:S01]  /*2680*/  IMAD.IADD R15, R9, 0x1, R90 ;  /* 0x00000001090f7824 */ /* 0x000fe200078e025a */
[----:B------:R-:W-:-:S04]  /*2690*/  ISETP.NE.AND P0, PT, R16, 0x2, PT ;  /* 0x000000021000780c */ /* 0x000fc80003f05270 */
[----:B------:R-:W-:Y:S02]  /*26a0*/  SEL R2, RZ, 0x1, P0 ;  /* 0x00000001ff027807 */ /* 0x000fe40000000000 */
[----:B------:R-:W-:Y:S02]  /*26b0*/  SEL R16, R16, RZ, P0 ;  /* 0x000000ff10107207 */ /* 0x000fe40000000000 */
[----:B------:R-:W-:Y:S01]  /*26c0*/  LOP3.LUT R13, R13, R2, RZ, 0x3c, !PT ;  /* 0x000000020d0d7212 */ /* 0x000fe200078e3cff */
[----:B------:R-:W-:Y:S06]  /*26d0*/  @P2 BRA `(.L_x_43) ;  /* 0xfffffff000582947 */ /* 0x000fec000383ffff */
[----:B------:R-:W-:Y:S01]  /*26e0*/  UIADD3 UR4, UPT, UPT, UR4, 0x50, URZ ;  /* 0x0000005004047890 */ /* 0x000fe2000fffe0ff */
[----:B------:R-:W-:-:S03]  /*26f0*/  SHF.L.U32 R2, R17, 0x1f, RZ ;  /* 0x0000001f11027819 */ /* 0x000fc600000006ff */
[----:B------:R-:W-:-:S09]  /*2700*/  ULEA UR5, UR13, UR4, 0x3 ;  /* 0x000000040d057291 */ /* 0x000fd2000f8e18ff */
[----:B------:R-:W1:Y:S02]  /*2710*/  SYNCS.PHASECHK.TRANS64.TRYWAIT P0, [UR5], R2 ;  /* 0x00000002ff0075a7 */ /* 0x000e640008001105 */
[----:B-1----:R-:W-:Y:S05]  /*2720*/  @!P0 BRA `(.L_x_44) ;  /* 0x0000005800a88947 */ /* 0x002fea0003800000 */
.L_x_145:
[----:B------:R-:W-:-:S04]  /*2730*/  UIADD3 UR6, UPT, UPT, UR13, 0x1, URZ ;  /* 0x000000010d067890 */ /* 0x000fc8000fffe0ff */
[----:B------:R-:W-:-:S04]  /*2740*/  UISETP.NE.AND UP0, UPT, UR6, 0xa, UPT ;  /* 0x0000000a0600788c */ /* 0x000fc8000bf05270 */
[----:B------:R-:W-:Y:S02]  /*2750*/  USEL UR7, URZ, 0x1, UP0 ;  /* 0x00000001ff077887 */ /* 0x000fe40008000000 */
[----:B------:R-:W-:-:S04]  /*2760*/  USEL UR6, UR6, URZ, UP0 ;  /* 0x000000ff06067287 */ /* 0x000fc80008000000 */
[----:B------:R-:W-:Y:S01]  /*2770*/  ULEA UR5, UR6, UR4, 0x3 ;  /* 0x0000000406057291 */ /* 0x000fe2000f8e18ff */
[----:B-1----:R-:W-:-:S04]  /*2780*/  LOP3.LUT R2, R17, UR7, RZ, 0x3c, !PT ;  /* 0x0000000711027c12 */ /* 0x002fc8000f8e3cff */
[----:B------:R-:W-:-:S04]  /*2790*/  SHF.L.U32 R3, R2, 0x1f, RZ ;  /* 0x0000001f02037819 */ /* 0x000fc800000006ff */
[----:B------:R-:W1:Y:S02]  /*27a0*/  SYNCS.PHASECHK.TRANS64.TRYWAIT P0, [UR5], R3 ;  /* 0x00000003ff0075a7 */ /* 0x000e640008001105 */
[----:B-1----:R-:W-:Y:S05]  /*27b0*/  @!P0 BRA `(.L_x_45) ;  /* 0x00000058009c8947 */ /* 0x002fea0003800000 */
.L_x_147:
[----:B------:R-:W-:-:S04]  /*27c0*/  UIADD3 UR6, UPT, UPT, UR6, 0x1, URZ ;  /* 0x0000000106067890 */ /* 0x000fc8000fffe0ff */
[----:B------:R-:W-:-:S04]  /*27d0*/  UISETP.NE.AND UP0, UPT, UR6, 0xa, UPT ;  /* 0x0000000a0600788c */ /* 0x000fc8000bf05270 */
[----:B------:R-:W-:Y:S02]  /*27e0*/  USEL UR7, URZ, 0x1, UP0 ;  /* 0x00000001ff077887 */ /* 0x000fe40008000000 */
[----:B------:R-:W-:-:S04]  /*27f0*/  USEL UR6, UR6, URZ, UP0 ;  /* 0x000000ff06067287 */ /* 0x000fc80008000000 */
[----:B------:R-:W-:Y:S01]  /*2800*/  ULEA UR5, UR6, UR4, 0x3 ;  /* 0x0000000406057291 */ /* 0x000fe2000f8e18ff */
[----:B------:R-:W-:-:S04]  /*2810*/  LOP3.LUT R2, R2, UR7, RZ, 0x3c, !PT ;  /* 0x0000000702027c12 */ /* 0x000fc8000f8e3cff */
[----:B-1----:R-:W-:-:S04]  /*2820*/  SHF.L.U32 R3, R2, 0x1f, RZ ;  /* 0x0000001f02037819 */ /* 0x002fc800000006ff */
[----:B------:R-:W1:Y:S02]  /*2830*/  SYNCS.PHASECHK.TRANS64.TRYWAIT P0, [UR5], R3 ;  /* 0x00000003ff0075a7 */ /* 0x000e640008001105 */
[----:B-1----:R-:W-:Y:S05]  /*2840*/  @!P0 BRA `(.L_x_46) ;  /* 0x0000005800908947 */ /* 0x002fea0003800000 */
.L_x_149:
        /* <DEDUP_REMOVED lines=9> */
.L_x_151:
        /* <DEDUP_REMOVED lines=9> */
.L_x_153:
        /* <DEDUP_REMOVED lines=9> */
.L_x_155:
        /* <DEDUP_REMOVED lines=9> */
.L_x_157:
        /* <DEDUP_REMOVED lines=9> */
.L_x_159:
        /* <DEDUP_REMOVED lines=9> */
.L_x_161:
[----:B------:R-:W-:-:S04]  /*2bb0*/  UIADD3 UR6, UPT, UPT, UR6, 0x1, URZ ;  /* 0x0000000106067890 */ /* 0x000fc8000fffe0ff */
[----:B------:R-:W-:-:S04]  /*2bc0*/  UISETP.NE.AND UP0, UPT, UR6, 0xa, UPT ;  /* 0x0000000a0600788c */ /* 0x000fc8000bf05270 */
[----:B------:R-:W-:Y:S02]  /*2bd0*/  USEL UR5, URZ, 0x1, UP0 ;  /* 0x00000001ff057887 */ /* 0x000fe40008000000 */
[----:B------:R-:W-:-:S04]  /*2be0*/  USEL UR6, UR6, URZ, UP0 ;  /* 0x000000ff06067287 */ /* 0x000fc80008000000 */
[----:B------:R-:W-:Y:S01]  /*2bf0*/  ULEA UR6, UR6, UR4, 0x3 ;  /* 0x0000000406067291 */ /* 0x000fe2000f8e18ff */
[----:B------:R-:W-:-:S04]  /*2c00*/  LOP3.LUT R2, R2, UR5, RZ, 0x3c, !PT ;  /* 0x0000000502027c12 */ /* 0x000fc8000f8e3cff */
[----:B------:R-:W-:Y:S01]  /*2c10*/  SHF.L.U32 R2, R2, 0x1f, RZ ;  /* 0x0000001f02027819 */ /* 0x000fe200000006ff */
[----:B-1-3--:R-:W-:-:S07]  /*2c20*/  IMAD.U32 R0, RZ, RZ, UR6 ;  /* 0x00000006ff007e24 */ /* 0x00afce000f8e00ff */
.L_x_53:
[----:B-1----:R1:W2:Y:S02]  /*2c30*/  SYNCS.PHASECHK.TRANS64.TRYWAIT P0, [R0+URZ], R2 ;  /* 0x00000002000075a7 */ /* 0x0022a400080011ff */
[----:B--2---:R-:W-:Y:S05]  /*2c40*/  @!P0 NANOSLEEP.SYNCS 0x989680 ;  /* 0x009896800000895d */ /* 0x004fea0003900000 */
[----:B------:R-:W2:Y:S02]  /*2c50*/  @!P0 SYNCS.PHASECHK.TRANS64 P0, [R0+URZ], R2 ;  /* 0x00000002000085a7 */ /* 0x000ea400080010ff */
[----:B--2---:R-:W-:Y:S05]  /*2c60*/  @P0 EXIT ;  /* 0x000000000000094d */ /* 0x004fea0003800000 */
[----:B------:R-:W-:Y:S05]  /*2c70*/  BRA `(.L_x_53) ;  /* 0xfffffffc00ec7947 */ /* 0x000fea000383ffff */
.L_x_23:
[----:B------:R-:W-:-:S04]  /*2c80*/  UISETP.NE.AND UP1, UPT, UR37, URZ, UPT ;  /* 0x000000ff2500728c */ /* 0x000fc8000bf25270 */
[----:B------:R-:W-:-:S09]  /*2c90*/  UISETP.NE.OR UP1, UPT, UR10, 0x1, UP1 ;  /* 0x000000010a00788c */ /* 0x000fd20008f25670 */
[----:B------:R-:W-:Y:S05]  /*2ca0*/  BRA.U UP1, `(.L_x_54) ;  /* 0x00000005014c7547 */ /* 0x000fea000b800000 */
[----:B------:R-:W-:Y:S01]  /*2cb0*/  HFMA2 R11, -RZ, RZ, 0, 0 ;  /* 0x00000000ff0b7431 */ /* 0x000fe200000001ff */
[----:B------:R-:W-:Y:S01]  /*2cc0*/  ISETP.GE.U32.AND P2, PT, R10, 0x2, PT ;  /* 0x000000020a00780c */ /* 0x000fe20003f46070 */
[----:B------:R-:W-:Y:S01]  /*2cd0*/  IMAD.MOV.U32 R12, RZ, RZ, 0x1 ;  /* 0x00000001ff0c7424 */ /* 0x000fe200078e00ff */
[----:B------:R-:W-:Y:S01]  /*2ce0*/  CS2R R8, SRZ ;  /* 0x0000000000087805 */ /* 0x000fe2000001ff00 */
[----:B------:R-:W-:Y:S01]  /*2cf0*/  IMAD.MOV.U32 R3, RZ, RZ, RZ ;  /* 0x000000ffff037224 */ /* 0x000fe200078e00ff */
[----:B------:R-:W-:Y:S01]  /*2d00*/  UMOV UR4, 0x400 ;  /* 0x0000040000047882 */ /* 0x000fe20000000000 */
[----:B------:R-:W-:Y:S01]  /*2d10*/  UMOV UR6, URZ ;  /* 0x000000ff00067c82 */ /* 0x000fe20008000000 */
[----:B------:R-:W-:-:S12]  /*2d20*/  ULEA UR37, UR37, UR4, 0x18 ;  /* 0x0000000425257291 */ /* 0x000fd8000f8ec0ff */
.L_x_58:
[----:B------:R-:W-:Y:S02]  /*2d30*/  LEA R0, R3, UR37, 0x3 ;  /* 0x0000002503007c11 */ /* 0x000fe4000f8e18ff */
[----:B------:R-:W-:-:S03]  /*2d40*/  SHF.L.U32 R4, R8, 0x1f, RZ ;  /* 0x0000001f08047819 */ /* 0x000fc600000006ff */
[----:B------:R-:W-:Y:S01]  /*2d50*/  VIADD R5, R0, 0x150 ;  /* 0x0000015000057836 */ /* 0x000fe20000000000 */
[----:B------:R-:W1:Y:S02]  /*2d60*/  SYNCS.PHASECHK.TRANS64.TRYWAIT P0, [R0+URZ+0x140], R4 ;  /* 0x00014004000075a7 */ /* 0x000e6400080011ff */
[----:B-1----:R-:W-:Y:S05]  /*2d70*/  @!P0 BRA `(.L_x_55) ;  /* 0x0000005400ec8947 */ /* 0x002fea0003800000 */
.L_x_162:
[----:B------:R-:W-:Y:S01]  /*2d80*/  ULEA UR5, UR6, UR37, 0x3 ;  /* 0x0000002506057291 */ /* 0x000fe2000f8e18ff */
[----:B-1----:R-:W-:Y:S01]  /*2d90*/  PRMT R0, RZ, 0x654, R5 ;  /* 0x00000654ff007816 */ /* 0x002fe20000000005 */
[----:B------:R-:W-:Y:S01]  /*2da0*/  @!P2 IMAD.MOV.U32 R4, RZ, RZ, 0x10 ;  /* 0x00000010ff04a424 */ /* 0x000fe200078e00ff */
[----:B------:R-:W-:Y:S01]  /*2db0*/  SHF.L.U32 R5, R12, 0x1f, RZ ;  /* 0x0000001f0c057819 */ /* 0x000fe200000006ff */
[----:B------:R-:W-:Y:S01]  /*2dc0*/  UIADD3 UR4, UPT, UPT, UR5, 0xe0, URZ ;  /* 0x000000e005047890 */ /* 0x000fe2000fffe0ff */
[----:B------:R1:W-:Y:S05]  /*2dd0*/  SYNCS.ARRIVE.TRANS64.RED.A1T0 RZ, [R0+URZ], RZ ;  /* 0x000000ff00ff79a7 */ /* 0x0003ea00081004ff */
[----:B------:R-:W-:Y:S01]  /*2de0*/  IMAD.U32 R6, RZ, RZ, UR4 ;  /* 0x00000004ff067e24 */ /* 0x000fe2000f8e00ff */
[----:B------:R-:W2:Y:S04]  /*2df0*/  SYNCS.PHASECHK.TRANS64.TRYWAIT P0, [UR5+0xf0], R5 ;  /* 0x0000f005ff0075a7 */ /* 0x000ea80008001105 */
[----:B------:R-:W-:Y:S01]  /*2e00*/  PRMT R6, R10, 0x654, R6 ;  /* 0x000006540a067816 */ /* 0x000fe20000000006 */
[----:B-12---:R-:W-:Y:S06]  /*2e10*/  @!P0 BRA `(.L_x_56) ;  /* 0x0000005400d88947 */ /* 0x006fec0003800000 */
.L_x_164:
[----:B------:R-:W-:Y:S01]  /*2e20*/  ULEA UR4, UR6, UR37, 0x4 ;  /* 0x0000002506047291 */ /* 0x000fe2000f8e20ff */
[----:B------:R-:W-:Y:S01]  /*2e30*/  SEL R2, R6, R2, !P2 ;  /* 0x0000000206027207 */ /* 0x000fe20005000000 */
[----:B------:R-:W-:Y:S01]  /*2e40*/  UIADD3 UR5, UPT, UPT, UR5, 0xe0, URZ ;  /* 0x000000e005057890 */ /* 0x000fe2000fffe0ff */
[----:B-1----:R-:W-:Y:S01]  /*2e50*/  LEA R0, R11, UR37, 0x3 ;  /* 0x000000250b007c11 */ /* 0x002fe2000f8e18ff */
[----:B------:R-:W-:Y:S01]  /*2e60*/  UIADD3 UR4, UPT, UPT, UR4, 0x170, URZ ;  /* 0x0000017004047890 */ /* 0x000fe2000fffe0ff */
[----:B------:R1:W-:Y:S01]  /*2e70*/  @!P2 SYNCS.ARRIVE.TRANS64.RED RZ, [R2+URZ], R4 ;  /* 0x0000000402ffa9a7 */ /* 0x0003e200080004ff */
[----:B------:R-:W-:Y:S01]  /*2e80*/  UIADD3 UR6, UPT, UPT, UR6, 0x1, URZ ;  /* 0x0000000106067890 */ /* 0x000fe2000fffe0ff */
[----:B------:R-:W-:-:S03]  /*2e90*/  VIADD R3, R3, 0x1 ;  /* 0x0000000103037836 */ /* 0x000fc60000000000 */
[----:B------:R-:W-:Y:S02]  /*2ea0*/  UISETP.NE.AND UP0, UPT, UR6, 0x2, UPT ;  /* 0x000000020600788c */ /* 0x000fe4000bf05270 */
[----:B------:R-:W-:Y:S01]  /*2eb0*/  ISETP.NE.AND P0, PT, R3, 0x2, PT ;  /* 0x000000020300780c */ /* 0x000fe20003f05270 */
[----:B------:R-:W-:Y:S06]  /*2ec0*/  UGETNEXTWORKID.BROADCAST [UR4], [UR5] ;  /* 0x00000000040073ca */ /* 0x000fec0008000100 */
[----:B------:R-:W-:Y:S02]  /*2ed0*/  USEL UR4, URZ, 0x1, UP0 ;  /* 0x00000001ff047887 */ /* 0x000fe40008000000 */
[----:B------:R-:W-:-:S04]  /*2ee0*/  USEL UR6, UR6, URZ, UP0 ;  /* 0x000000ff06067287 */ /* 0x000fc80008000000 */
[----:B------:R-:W-:Y:S02]  /*2ef0*/  LOP3.LUT R12, R12, UR4, RZ, 0x3c, !PT ;  /* 0x000000040c0c7c12 */ /* 0x000fe4000f8e3cff */
[----:B-1----:R-:W-:-:S04]  /*2f00*/  SHF.L.U32 R4, R9, 0x1f, RZ ;  /* 0x0000001f09047819 */ /* 0x002fc800000006ff */
[----:B------:R-:W1:Y:S02]  /*2f10*/  SYNCS.PHASECHK.TRANS64.TRYWAIT P1, [R0+URZ+0xe0], R4 ;  /* 0x0000e004000075a7 */ /* 0x000e6400080211ff */
[----:B-1----:R-:W-:Y:S05]  /*2f20*/  @!P1 BRA `(.L_x_57) ;  /* 0x0000005400ac9947 */ /* 0x002fea0003800000 */
.L_x_165:
[----:B-1----:R-:W-:Y:S01]  /*2f30*/  LEA R4, R11, UR37, 0x4 ;  /* 0x000000250b047c11 */ /* 0x002fe2000f8e20ff */
[----:B------:R-:W-:Y:S01]  /*2f40*/  VIADD R0, R0, 0xf0 ;  /* 0x000000f000007836 */ /* 0x000fe20000000000 */
[----:B------:R-:W-:Y:S01]  /*2f50*/  SEL R3, R3, RZ, P0 ;  /* 0x000000ff03037207 */ /* 0x000fe20000000000 */
[----:B------:R-:W-:-:S03]  /*2f60*/  VIADD R11, R11, 0x1 ;  /* 0x000000010b0b7836 */ /* 0x000fc60000000000 */
[----:B------:R-:W1:Y:S01]  /*2f70*/  LDS.128 R4, [R4+0x170] ;  /* 0x0001700004047984 */ /* 0x000e620000000c00 */
[----:B------:R-:W-:Y:S02]  /*2f80*/  PRMT R0, RZ, 0x654, R0 ;  /* 0x00000654ff007816 */ /* 0x000fe40000000000 */
[C---:B------:R-:W-:Y:S01]  /*2f90*/  ISETP.NE.AND P1, PT, R11.reuse, 0x2, PT ;  /* 0x000000020b00780c */ /* 0x040fe20003f25270 */
[----:B------:R-:W-:Y:S01]  /*2fa0*/  @!PT LDS RZ, [RZ] ;  /* 0x00000000fffff984 */ /* 0x000fe20000000800 */
[----:B------:R-:W-:Y:S01]  /*2fb0*/  @!PT LDS RZ, [RZ] ;  /* 0x00000000fffff984 */ /* 0x000fe20000000800 */
[----:B------:R-:W-:Y:S01]  /*2fc0*/  @!PT LDS RZ, [RZ] ;  /* 0x00000000fffff984 */ /* 0x000fe20000000800 */
[----:B------:R-:W-:Y:S01]  /*2fd0*/  @!PT LDS RZ, [RZ] ;  /* 0x00000000fffff984 */ /* 0x000fe20000000800 */
[----:B------:R2:W-:Y:S06]  /*2fe0*/  MEMBAR.ALL.CTA ;  /* 0x0000000000007992 */ /* 0x0005ec0000008000 */
[----:B--2---:R-:W2:Y:S01]  /*2ff0*/  FENCE.VIEW.ASYNC.S ;  /* 0x00000000000073c6 */ /* 0x004ea20000000000 */
[----:B------:R-:W-:Y:S01]  /*3000*/  SEL R11, R11, RZ, P1 ;  /* 0x000000ff0b0b7207 */ /* 0x000fe20000800000 */
[----:B--2---:R2:W-:Y:S01]  /*3010*/  SYNCS.ARRIVE.TRANS64.RED.A1T0 RZ, [R0+URZ], RZ ;  /* 0x000000ff00ff79a7 */ /* 0x0045e200081004ff */
[----:B-1----:R-:W-:-:S02]  /*3020*/  LOP3.LUT P3, RZ, R6, 0x1, RZ, 0xc0, !PT ;  /* 0x0000000106ff7812 */ /* 0x002fc4000786c0ff */
[----:B------:R-:W-:-:S04]  /*3030*/  SEL R4, RZ, 0x1, P1 ;  /* 0x00000001ff047807 */ /* 0x000fc80000800000 */
[----:B------:R-:W-:Y:S02]  /*3040*/  LOP3.LUT R9, R9, R4, RZ, 0x3c, !PT ;  /* 0x0000000409097212 */ /* 0x000fe400078e3cff */
[----:B--2---:R-:W-:-:S04]  /*3050*/  SEL R0, RZ, 0x1, P0 ;  /* 0x00000001ff007807 */ /* 0x004fc80000000000 */
[----:B------:R-:W-:Y:S01]  /*3060*/  LOP3.LUT R8, R8, R0, RZ, 0x3c, !PT ;  /* 0x0000000008087212 */ /* 0x000fe200078e3cff */
[----:B------:R-:W-:Y:S06]  /*3070*/  @P3 BRA `(.L_x_58) ;  /* 0xfffffffc002c3947 */ /* 0x000fec000383ffff */
[----:B------:R-:W-:Y:S01]  /*3080*/  ULEA UR5, UR6, UR37, 0x3 ;  /* 0x0000002506057291 */ /* 0x000fe2000f8e18ff */
[----:B------:R-:W-:-:S08]  /*3090*/  SHF.L.U32 R2, R12, 0x1f, RZ ;  /* 0x0000001f0c027819 */ /* 0x000fd000000006ff */
[----:B------:R-:W1:Y:S02]  /*30a0*/  SYNCS.PHASECHK.TRANS64 P0, [UR5+0xf0], R2 ;  /* 0x0000f002ff0075a7 */ /* 0x000e640008001005 */
[----:B-1----:R-:W-:Y:S05]  /*30b0*/  @P0 BRA `(.L_x_59) ;  /* 0x0000000000080947 */ /* 0x002fea0003800000 */
[----:B------:R-:W1:Y:S02]  /*30c0*/  SYNCS.PHASECHK.TRANS64.TRYWAIT P0, [UR5+0xf0], R2 ;  /* 0x0000f002ff0075a7 */ /* 0x000e640008001105 */
[----:B-1----:R-:W-:Y:S05]  /*30d0*/  @!P0 BRA `(.L_x_60) ;  /* 0x0000005400548947 */ /* 0x002fea0003800000 */
.L_x_59:
[----:B------:R-:W-:-:S04]  /*30e0*/  UIADD3 UR4, UPT, UPT, UR6, 0x1, URZ ;  /* 0x0000000106047890 */ /* 0x000fc8000fffe0ff */
[----:B------:R-:W-:-:S04]  /*30f0*/  UISETP.NE.AND UP0, UPT, UR4, 0x2, UPT ;  /* 0x000000020400788c */ /* 0x000fc8000bf05270 */
[----:B------:R-:W-:Y:S02]  /*3100*/  USEL UR7, URZ, 0x1, UP0 ;  /* 0x00000001ff077887 */ /* 0x000fe40008000000 */
[----:B------:R-:W-:-:S04]  /*3110*/  USEL UR4, UR4, URZ, UP0 ;  /* 0x000000ff04047287 */ /* 0x000fc80008000000 */
[----:B------:R-:W-:Y:S01]  /*3120*/  ULEA UR4, UR4, UR37, 0x3 ;  /* 0x0000002504047291 */ /* 0x000fe2000f8e18ff */
[----:B-1----:R-:W-:-:S04]  /*3130*/  LOP3.LUT R2, R12, UR7, RZ, 0x3c, !PT ;  /* 0x000000070c027c12 */ /* 0x002fc8000f8e3cff */
[----:B------:R-:W-:-:S04]  /*3140*/  SHF.L.U32 R0, R2, 0x1f, RZ ;  /* 0x0000001f02007819 */ /* 0x000fc800000006ff */
[----:B------:R-:W1:Y:S02]  /*3150*/  SYNCS.PHASECHK.TRANS64 P0, [UR4+0xf0], R0 ;  /* 0x0000f000ff0075a7 */ /* 0x000e640008001004 */
[----:B-1----:R-:W-:Y:S05]  /*3160*/  @P0 EXIT ;  /* 0x000000000000094d */ /* 0x002fea0003800000 */
[----:B------:R-:W-:Y:S02]  /*3170*/  SHF.L.U32 R2, R2, 0x1f, RZ ;  /* 0x0000001f02027819 */ /* 0x000fe400000006ff */
[----:B------:R-:W-:-:S07]  /*3180*/  MOV R0, UR4 ;  /* 0x0000000400007c02 */ /* 0x000fce0008000f00 */
.L_x_61:
[----:B-1----:R1:W2:Y:S02]  /*3190*/  SYNCS.PHASECHK.TRANS64.TRYWAIT P0, [R0+URZ+0xf0], R2 ;  /* 0x0000f002000075a7 */ /* 0x0022a400080011ff */
[----:B--2---:R-:W-:Y:S05]  /*31a0*/  @!P0 NANOSLEEP.SYNCS 0x989680 ;  /* 0x009896800000895d */ /* 0x004fea0003900000 */
[----:B------:R-:W2:Y:S02]  /*31b0*/  @!P0 SYNCS.PHASECHK.TRANS64 P0, [R0+URZ+0xf0], R2 ;  /* 0x0000f002000085a7 */ /* 0x000ea400080010ff */
[----:B--2---:R-:W-:Y:S05]  /*31c0*/  @P0 EXIT ;  /* 0x000000000000094d */ /* 0x004fea0003800000 */
[----:B------:R-:W-:Y:S05]  /*31d0*/  BRA `(.L_x_61) ;  /* 0xfffffffc00ec7947 */ /* 0x000fea000383ffff */
.L_x_54:
[----:B------:R-:W-:Y:S05]  /*31e0*/  BRA.U UP4, `(.L_x_62) ;  /* 0x0000001104d87547 */ /* 0x000fea000b800000 */
[----:B------:R-:W-:Y:S01]  /*31f0*/  UMOV UR6, 0x40 ;  /* 0x0000004000067882 */ /* 0x000fe20000000000 */
[----:B------:R-:W-:Y:S01]  /*3200*/  NOP ;  /* 0x0000000000007918 */ /* 0x000fe20000000000 */
[----:B------:R-:W-:Y:S01]  /*3210*/  ULEA UR6, UR37, UR6, 0x18 ;  /* 0x0000000625067291 */ /* 0x000fe2000f8ec0ff */
[----:B------:R-:W-:Y:S02]  /*3220*/  UMOV UR7, 0x400 ;  /* 0x0000040000077882 */ /* 0x000fe40000000000 */
[----:B------:R-:W-:-:S06]  /*3230*/  ULEA UR37, UR37, UR7, 0x18 ;  /* 0x0000000725257291 */ /* 0x000fcc000f8ec0ff */
[----:B------:R-:W1:Y:S02]  /*3240*/  LDS.U8 R2, [UR6+0x1c] ;  /* 0x00001c06ff027984 */ /* 0x000e640008000000 */
[----:B-1----:R-:W-:-:S13]  /*3250*/  ISETP.NE.AND P0, PT, R2, RZ, PT ;  /* 0x000000ff0200720c */ /* 0x002fda0003f05270 */
[----:B------:R-:W-:Y:S05]  /*3260*/  @P0 BRA `(.L_x_63) ;  /* 0x0000000400080947 */ /* 0x000fea0003800000 */
[----:B------:R-:W-:Y:S02]  /*3270*/  UISETP.NE.U32.AND UP0, UPT, UR5, 0x1, UPT ;  /* 0x000000010500788c */ /* 0x000fe4000bf05070 */
[----:B------:R-:W-:-:S07]  /*3280*/  UIADD3 UR8, UPT, UPT, UR6, 0x8, URZ ;  /* 0x0000000806087890 */ /* 0x000fce000fffe0ff */
[----:B------:R-:W-:Y:S05]  /*3290*/  BRA.U !UP0, `(.L_x_64) ;  /* 0x00000001089c7547 */ /* 0x000fea000b800000 */
[----:B------:R-:W-:Y:S01]  /*32a0*/  ELECT P0, URZ, PT ;  /* 0x0000000000ff782f */ /* 0x000fe20003800000 */
[----:B------:R-:W-:-:S12]  /*32b0*/  BSSY B0, `(.L_x_64) ;  /* 0x0000025000007945 */ /* 0x000fd80003800000 */
[----:B------:R-:W-:Y:S05]  /*32c0*/  @!P0 BRA `(.L_x_65) ;  /* 0x00000000008c8947 */ /* 0x000fea0003800000 */
[----:B------:R-:W-:-:S05]  /*32d0*/  UMOV UR7, 0x10 ;  /* 0x0000001000077882 */ /* 0x000fca0000000000 */
[----:B------:R-:W-:Y:S04]  /*32e0*/  DEPBAR.LE SB1, 0x36 ;  /* 0x00009d800000791a */ /* 0x000fe80000000000 */
[----:B------:R-:W1:Y:S02]  /*32f0*/  UTCATOMSWS.2CTA.FIND_AND_SET.ALIGN UP1, UR7, UR7 ;  /* 0x00000007000775e3 */ /* 0x000e640008220800 */
[----:B-1----:R-:W-:Y:S01]  /*3300*/  MOV R10, UR7 ;  /* 0x00000007000a7c02 */ /* 0x002fe20008000f00 */
[----:B------:R-:W-:Y:S06]  /*3310*/  BRA.U UP1, `(.L_x_66) ;  /* 0x0000000101187547 */ /* 0x000fec000b800000 */
.L_x_67:
[----:B------:R-:W-:Y:S05]  /*3320*/  NANOSLEEP 0x64 ;  /* 0x000000640000795d */ /* 0x000fea0003800000 */
[----:B------:R-:W-:-:S05]  /*3330*/  UMOV UR7, 0x10 ;  /* 0x0000001000077882 */ /* 0x000fca0000000000 */
[----:B------:R-:W-:Y:S04]  /*3340*/  DEPBAR.LE SB1, 0x36 ;  /* 0x00009d800000791a */ /* 0x000fe80000000000 */
[----:B------:R-:W1:Y:S02]  /*3350*/  UTCATOMSWS.2CTA.FIND_AND_SET.ALIGN UP1, UR7, UR7 ;  /* 0x00000007000775e3 */ /* 0x000e640008220800 */
[----:B-1----:R-:W-:Y:S01]  /*3360*/  MOV R10, UR7 ;  /* 0x00000007000a7c02 */ /* 0x002fe20008000f00 */
[----:B------:R-:W-:Y:S05]  /*3370*/  BRA.U !UP1, `(.L_x_67) ;  /* 0xfffffffd09e87547 */ /* 0x000fea000b83ffff */
.L_x_66:
[----:B------:R-:W1:Y:S01]  /*3380*/  LDS R5, [UR6+0x10] ;  /* 0x00001006ff057984 */ /* 0x000e620008000800 */
[----:B------:R-:W-:Y:S01]  /*3390*/  IMAD.U32 R3, RZ, RZ, UR37 ;  /* 0x00000025ff037e24 */ /* 0x000fe2000f8e00ff */
[----:B------:R-:W-:-:S03]  /*33a0*/  MOV R2, UR4 ;  /* 0x0000000400027c02 */ /* 0x000fc60008000f00 */
[----:B------:R-:W-:Y:S01]  /*33b0*/  VIADD R3, R3, 0x190 ;  /* 0x0000019003037836 */ /* 0x000fe20000000000 */
[----:B-1----:R-:W-:-:S04]  /*33c0*/  SHF.L.U32 R5, R5, 0x1f, RZ ;  /* 0x0000001f05057819 */ /* 0x002fc800000006ff */
[----:B------:R-:W1:Y:S02]  /*33d0*/  SYNCS.PHASECHK.TRANS64.TRYWAIT P0, [UR6+0x8], R5 ;  /* 0x00000805ff0075a7 */ /* 0x000e640008001106 */
[----:B-1----:R-:W-:Y:S05]  /*33e0*/  @P0 BRA `(.L_x_68) ;  /* 0x0000000000080947 */ /* 0x002fea0003800000 */
[----:B------:R-:W1:Y:S02]  /*33f0*/  SYNCS.PHASECHK.TRANS64.TRYWAIT P0, [UR6+0x8], R5 ;  /* 0x00000805ff0075a7 */ /* 0x000e640008001106 */
[----:B-1----:R-:W-:Y:S05]  /*3400*/  @!P0 BRA `(.L_x_69) ;  /* 0x0000005000a08947 */ /* 0x002fea0003800000 */
.L_x_68:
[----:B-1----:R-:W-:Y:S01]  /*3410*/  HFMA2 R4, -RZ, RZ, 0, 5.9604644775390625e-08 ;  /* 0x00000001ff047431 */ /* 0x002fe200000001ff */
[----:B------:R-:W-:Y:S01]  /*3420*/  UPRMT UR7, UR4, 0x654, UR8 ;  /* 0x0000065404077896 */ /* 0x000fe20008000008 */
[----:B------:R-:W-:Y:S01]  /*3430*/  IMAD.MOV.U32 R7, RZ, RZ, 0xffff ;  /* 0x0000ffffff077424 */ /* 0x000fe200078e00ff */
[----:B------:R-:W-:Y:S01]  /*3440*/  PRMT R2, R2, 0x654, R3 ;  /* 0x0000065402027816 */ /* 0x000fe20000000003 */
[----:B------:R-:W-:Y:S02]  /*3450*/  IMAD.MOV.U32 R5, RZ, RZ, 0x4 ;  /* 0x00000004ff057424 */ /* 0x000fe400078e00ff */
[----:B------:R-:W-:Y:S01]  /*3460*/  IMAD.SHL.U32 R9, R10, 0x20, RZ ;  /* 0x000000200a097824 */ /* 0x000fe200078e00ff */
[----:B------:R-:W-:Y:S02]  /*3470*/  MOV R3, UR7 ;  /* 0x0000000700037c02 */ /* 0x000fe40008000f00 */
[-C--:B------:R-:W-:Y:S01]  /*3480*/  SHF.L.U32 R7, R7, R10.reuse, RZ ;  /* 0x0000000a07077219 */ /* 0x080fe200000006ff */
[----:B------:R1:W-:Y:S01]  /*3490*/  SYNCS.ARRIVE.TRANS64.RED RZ, [UR7], R5 ;  /* 0x00000005ffff79a7 */ /* 0x0003e20008000407 */
[----:B------:R-:W-:Y:S01]  /*34a0*/  SHF.L.U32 R6, R4, R10, RZ ;  /* 0x0000000a04067219 */ /* 0x000fe200000006ff */
[----:B------:R1:W-:Y:S04]  /*34b0*/  STS [UR37+0x190], R9 ;  /* 0x00019009ff007988 */ /* 0x0003e80008000825 */
[----:B------:R1:W-:Y:S04]  /*34c0*/  STAS [R2.64], R10 ;  /* 0x0000000a02007dbd */ /* 0x0003e8000c0008ff */
[----:B------:R1:W-:Y:S04]  /*34d0*/  ATOMS.OR RZ, [UR6+0x14], R7 ;  /* 0x00001407ffff798c */ /* 0x0003e8000b000006 */
[----:B------:R1:W-:Y:S04]  /*34e0*/  ATOMS.OR RZ, [UR6+0x18], R6 ;  /* 0x00001806ffff798c */ /* 0x0003e8000b000006 */
[----:B------:R1:W-:Y:S02]  /*34f0*/  ATOMS.XOR RZ, [UR6+0x10], R4 ;  /* 0x00001004ffff798c */ /* 0x0003e4000b800006 */
.L_x_65:
[----:B------:R-:W-:Y:S05]  /*3500*/  BSYNC B0 ;  /* 0x0000000000007941 */ /* 0x000fea0003800000 */
.L_x_64:
[----:B------:R-:W-:Y:S05]  /*3510*/  BRA.U UP0, `(.L_x_70) ;  /* 0x00000001006c7547 */ /* 0x000fea000b800000 */
[----:B------:R-:W-:-:S03]  /*3520*/  UMOV UR7, 0xffffffff ;  /* 0xffffffff00077882 */ /* 0x000fc60000000000 */
[----:B------:R-:W-:Y:S05]  /*3530*/  BRA.DIV UR7, `(.L_x_71) ;  /* 0x00000052076c7947 */ /* 0x000fea000b800000 */
[----:B------:R-:W-:-:S13]  /*3540*/  ELECT P6, URZ, PT ;  /* 0x0000000000ff782f */ /* 0x000fda00038c0000 */
.L_x_169:
[----:B------:R-:W-:Y:S05]  /*3550*/  @!P6 BRA `(.L_x_70) ;  /* 0x00000000005ce947 */ /* 0x000fea0003800000 */
[----:B-1----:R-:W1:Y:S02]  /*3560*/  LDS R3, [UR6+0x10] ;  /* 0x00001006ff037984 */ /* 0x002e640008000800 */
[----:B-1----:R-:W-:-:S04]  /*3570*/  SHF.L.U32 R3, R3, 0x1f, RZ ;  /* 0x0000001f03037819 */ /* 0x002fc800000006ff */
[----:B------:R-:W1:Y:S02]  /*3580*/  SYNCS.PHASECHK.TRANS64.TRYWAIT P0, [UR6+0x8], R3 ;  /* 0x00000803ff0075a7 */ /* 0x000e640008001106 */
[----:B-1----:R-:W-:Y:S05]  /*3590*/  @P0 BRA `(.L_x_72) ;  /* 0x0000000000080947 */ /* 0x002fea0003800000 */
[----:B------:R-:W1:Y:S02]  /*35a0*/  SYNCS.PHASECHK.TRANS64.TRYWAIT P0, [UR6+0x8], R3 ;  /* 0x00000803ff0075a7 */ /* 0x000e640008001106 */
[----:B-1----:R-:W-:Y:S05]  /*35b0*/  @!P0 BRA `(.L_x_73) ;  /* 0x00000050006c8947 */ /* 0x002fea0003800000 */
.L_x_72:
[----:B------:R-:W2:Y:S01]  /*35c0*/  LDS R5, [UR37+0x190] ;  /* 0x00019025ff057984 */ /* 0x000ea20008000800 */
[----:B-1----:R-:W-:Y:S02]  /*35d0*/  HFMA2 R2, -RZ, RZ, 0, 5.9604644775390625e-08 ;  /* 0x00000001ff027431 */ /* 0x002fe400000001ff */
[----:B------:R-:W-:Y:S01]  /*35e0*/  IMAD.MOV.U32 R3, RZ, RZ, 0xffff ;  /* 0x0000ffffff037424 */ /* 0x000fe200078e00ff */
[----:B------:R-:W-:Y:S01]  /*35f0*/  UPRMT UR7, UR4, 0x654, UR8 ;  /* 0x0000065404077896 */ /* 0x000fe20008000008 */
[----:B--2---:R-:W-:-:S03]  /*3600*/  IMAD.SHL.U32 R4, R5, 0x20, RZ ;  /* 0x0000002005047824 */ /* 0x004fc600078e00ff */
[-C--:B------:R-:W-:Y:S02]  /*3610*/  SHF.L.U32 R3, R3, R5.reuse, RZ ;  /* 0x0000000503037219 */ /* 0x080fe400000006ff */
[----:B------:R-:W-:Y:S01]  /*3620*/  SHF.L.U32 R5, R2, R5, RZ ;  /* 0x0000000502057219 */ /* 0x000fe200000006ff */
[----:B------:R2:W-:Y:S04]  /*3630*/  STS [UR37+0x190], R4 ;  /* 0x00019004ff007988 */ /* 0x0005e80008000825 */
[----:B------:R2:W-:Y:S04]  /*3640*/  ATOMS.OR RZ, [UR6+0x14], R3 ;  /* 0x00001403ffff798c */ /* 0x0005e8000b000006 */
[----:B------:R2:W-:Y:S01]  /*3650*/  ATOMS.OR RZ, [UR6+0x18], R5 ;  /* 0x00001805ffff798c */ /* 0x0005e2000b000006 */
[----:B------:R-:W-:Y:S03]  /*3660*/  SYNCS.ARRIVE.TRANS64.RED.A1T0 RZ, [UR7], RZ ;  /* 0x000000ffffff79a7 */ /* 0x000fe60008100407 */
[----:B------:R2:W-:Y:S01]  /*3670*/  ATOMS.XOR RZ, [UR6+0x10], R2 ;  /* 0x00001002ffff798c */ /* 0x0005e2000b800006 */
[----:B------:R-:W-:Y:S05]  /*3680*/  BRA `(.L_x_70) ;  /* 0x0000000000107947 */ /* 0x000fea0003800000 */
.L_x_63:
[----:B------:R-:W-:-:S05]  /*3690*/  MOV R2, 0xffffffff ;  /* 0xffffffff00027802 */ /* 0x000fca0000000f00 */
[----:B------:R1:W-:Y:S02]  /*36a0*/  STS [UR37+0x190], R2 ;  /* 0x00019002ff007988 */ /* 0x0003e40008000825 */
[----:B-1----:R-:W-:Y:S02]  /*36b0*/  MOV R2, 0x36d0 ;  /* 0x000036d000027802 */ /* 0x002fe40000000f00 */
[----:B-----5:R-:W-:Y:S05]  /*36c0*/  CALL.REL.NOINC `($__internal_1_$__cuda_sm10x_tcgen05_guardrail_trap_phase_invalid_during_alloc) ;  /* 0x0000005400cc7944 */ /* 0x020fea0003c00000 */
.L_x_70:
[----:B------:R-:W-:Y:S05]  /*36d0*/  WARPSYNC.ALL ;  /* 0x0000000000007948 */ /* 0x000fea0003800000 */
[----:B------:R-:W3:Y:S01]  /*36e0*/  S2UR UR7, SR_CgaCtaId ;  /* 0x00000000000779c3 */ /* 0x000ee20000008800 */
[----:B------:R-:W-:Y:S01]  /*36f0*/  UMOV UR6, 0x400 ;  /* 0x0000040000067882 */ /* 0x000fe20000000000 */
[----:B------:R-:W-:-:S06]  /*3700*/  NOP ;  /* 0x0000000000007918 */ /* 0x000fcc0000000000 */
[----:B------:R-:W-:Y:S06]  /*3710*/  BAR.ARV 0x6, 0xa0 ;  /* 0x0182800000007b1d */ /* 0x000fec0000002000 */
[----:B------:R-:W4:Y:S01]  /*3720*/  LDCU UR8, c[0x0][0x38c] ;  /* 0x00007180ff0877ac */ /* 0x000f220008000800 */
[----:B------:R-:W-:Y:S01]  /*3730*/  LOP3.LUT R0, R0, 0xffff, RZ, 0xc0, !PT ;  /* 0x0000ffff00007812 */ /* 0x000fe200078ec0ff */
[----:B-1----:R-:W-:Y:S01]  /*3740*/  IMAD.MOV.U32 R9, RZ, RZ, 0x1 ;  /* 0x00000001ff097424 */ /* 0x002fe200078e00ff */
[----:B------:R-:W-:Y:S01]  /*3750*/  LOP3.LUT R8, R8, 0xffff, RZ, 0xc0, !PT ;  /* 0x0000ffff08087812 */ /* 0x000fe200078ec0ff */
[----:B------:R-:W-:Y:S01]  /*3760*/  UMOV UR19, URZ ;  /* 0x000000ff00137c82 */ /* 0x000fe20008000000 */
[----:B------:R-:W-:Y:S01]  /*3770*/  R2UR UR11, R0 ;  /* 0x00000000000b72ca */ /* 0x000fe200000e0000 */
[----:B------:R-:W-:Y:S01]  /*3780*/  UMOV UR18, URZ ;  /* 0x000000ff00127c82 */ /* 0x000fe20008000000 */
[----:B------:R-:W-:Y:S01]  /*3790*/  R2UR UR12, R8 ;  /* 0x00000000080c72ca */ /* 0x000fe200000e0000 */
[----:B------:R-:W-:Y:S01]  /*37a0*/  IMAD.MOV.U32 R8, RZ, RZ, RZ ;  /* 0x000000ffff087224 */ /* 0x000fe200078e00ff */
[----:B------:R-:W-:Y:S01]  /*37b0*/  UMOV UR17, URZ ;  /* 0x000000ff00117c82 */ /* 0x000fe20008000000 */
[----:B---3--:R-:W-:-:S02]  /*37c0*/  ULEA UR7, UR7, UR6, 0x18 ;  /* 0x0000000607077291 */ /* 0x008fc4000f8ec0ff */
[----:B------:R-:W-:Y:S02]  /*37d0*/  UISETP.NE.AND UP2, UPT, UR5, URZ, UPT ;  /* 0x000000ff0500728c */ /* 0x000fe4000bf45270 */
[----:B------:R-:W-:Y:S02]  /*37e0*/  UIADD3 UR13, UPT, UPT, UR7, 0x6400, URZ ;  /* 0x00006400070d7890 */ /* 0x000fe4000fffe0ff */
[----:B------:R-:W-:Y:S02]  /*37f0*/  UIADD3 UR14, UPT, UPT, UR7, 0x2e400, URZ ;  /* 0x0002e400070e7890 */ /* 0x000fe4000fffe0ff */
[----:B----4-:R-:W-:Y:S01]  /*3800*/  UIADD3 UR8, UPT, UPT, UR8, 0x3f, URZ ;  /* 0x0000003f08087890 */ /* 0x010fe2000fffe0ff */
[----:B--2---:R-:W1:Y:S01]  /*3810*/  LDS R2, [UR7+0x190] ;  /* 0x00019007ff027984 */ /* 0x004e620008000800 */
[----:B------:R-:W-:Y:S02]  /*3820*/  USHF.R.U32.HI UR13, URZ, 0x4, UR13 ;  /* 0x00000004ff0d7899 */ /* 0x000fe4000801160d */
[----:B------:R-:W-:-:S02]  /*3830*/  USHF.R.S32.HI UR6, URZ, 0x1f, UR8 ;  /* 0x0000001fff067899 */ /* 0x000fc40008011408 */
[----:B------:R-:W-:Y:S02]  /*3840*/  USHF.R.U32.HI UR14, URZ, 0x4, UR14 ;  /* 0x00000004ff0e7899 */ /* 0x000fe4000801160e */
[----:B------:R-:W-:Y:S02]  /*3850*/  ULEA.HI UR6, UR6, UR8, URZ, 0x6 ;  /* 0x0000000806067291 */ /* 0x000fe4000f8f30ff */
[----:B------:R-:W-:Y:S02]  /*3860*/  ULOP3.LUT UR13, UR13, 0x3fff, URZ, 0xc0, !UPT ;  /* 0x00003fff0d0d7892 */ /* 0x000fe4000f8ec0ff */
[----:B------:R-:W-:Y:S02]  /*3870*/  USHF.R.S32.HI UR6, URZ, 0x6, UR6 ;  /* 0x00000006ff067899 */ /* 0x000fe40008011406 */
[----:B------:R-:W-:Y:S02]  /*3880*/  ULOP3.LUT UR14, UR14, 0x3fff, URZ, 0xc0, !UPT ;  /* 0x00003fff0e0e7892 */ /* 0x000fe4000f8ec0ff */
[----:B------:R-:W-:Y:S01]  /*3890*/  UISETP.LT.AND UP0, UPT, UR6, 0x1, UPT ;  /* 0x000000010600788c */ /* 0x000fe2000bf01270 */
[----:B------:R-:W-:Y:S01]  /*38a0*/  UMOV UR28, 0x0 ;  /* 0x00000000001c7882 */ /* 0x000fe20000000000 */
[----:B------:R-:W-:Y:S01]  /*38b0*/  UMOV UR29, 0x10100490 ;  /* 0x10100490001d7882 */ /* 0x000fe20000000000 */
[----:B------:R-:W-:-:S02]  /*38c0*/  ULOP3.LUT UR13, UR13, 0x10000, URZ, 0xfc, !UPT ;  /* 0x000100000d0d7892 */ /* 0x000fc4000f8efcff */
[----:B------:R-:W-:Y:S02]  /*38d0*/  ULOP3.LUT UR14, UR14, 0x10000, URZ, 0xfc, !UPT ;  /* 0x000100000e0e7892 */ /* 0x000fe4000f8efcff */
[----:B------:R-:W-:Y:S01]  /*38e0*/  USEL UR20, UR6, 0x1, !UP0 ;  /* 0x0000000106147887 */ /* 0x000fe2000c000000 */
[----:B------:R-:W-:Y:S01]  /*38f0*/  UMOV UR26, 0x0 ;  /* 0x00000000001a7882 */ /* 0x000fe20000000000 */
[----:B------:R-:W-:Y:S01]  /*3900*/  UMOV UR27, 0x10100490 ;  /* 0x10100490001b7882 */ /* 0x000fe20000000000 */
[----:B------:R-:W-:Y:S01]  /*3910*/  UMOV UR24, 0x0 ;  /* 0x0000000000187882 */ /* 0x000fe20000000000 */
[----:B------:R-:W-:Y:S01]  /*3920*/  UMOV UR25, 0x10100490 ;  /* 0x1010049000197882 */ /* 0x000fe20000000000 */
[----:B------:R-:W-:Y:S01]  /*3930*/  UMOV UR22, 0x0 ;  /* 0x0000000000167882 */ /* 0x000fe20000000000 */
[----:B------:R-:W-:Y:S01]  /*3940*/  UMOV UR23, 0x10100490 ;  /* 0x1010049000177882 */ /* 0x000fe20000000000 */
[----:B-1----:R-:W-:Y:S02]  /*3950*/  R2UR UR21, R2 ;  /* 0x00000000021572ca */ /* 0x002fe400000e0000 */
[----:B------:R-:W-:-:S13]  /*3960*/  CS2R R2, SRZ ;  /* 0x0000000000027805 */ /* 0x000fda000001ff00 */
.L_x_81:
[C---:B------:R-:W-:Y:S02]  /*3970*/  LEA R0, R8.reuse, UR7, 0x3 ;  /* 0x0000000708007c11 */ /* 0x040fe4000f8e18ff */
[----:B------:R-:W-:Y:S02]  /*3980*/  SHF.L.U32 R4, R3, 0x1f, RZ ;  /* 0x0000001f03047819 */ /* 0x000fe400000006ff */
[----:B------:R-:W-:Y:S02]  /*3990*/  LEA R5, R8, UR7, 0x4 ;  /* 0x0000000708057c11 */ /* 0x000fe4000f8e20ff */
[----:B------:R-:W1:Y:S02]  /*39a0*/  SYNCS.PHASECHK.TRANS64.TRYWAIT P0, [R0+URZ+0xe0], R4 ;  /* 0x0000e004000075a7 */ /* 0x000e6400080011ff */
[----:B-1-34-:R-:W-:Y:S05]  /*39b0*/  @!P0 BRA `(.L_x_74) ;  /* 0x0000004c00848947 */ /* 0x01afea0003800000 */
.L_x_170:
[----:B-1----:R-:W1:Y:S01]  /*39c0*/  LDS.128 R4, [R5+0x170] ;  /* 0x0001700005047984 */ /* 0x002e620000000c00 */
[----:B------:R-:W-:Y:S02]  /*39d0*/  VIADD R0, R0, 0xf0 ;  /* 0x000000f000007836 */ /* 0x000fe40000000000 */
[----:B------:R-:W-:Y:S01]  /*39e0*/  VIADD R8, R8, 0x1 ;  /* 0x0000000108087836 */ /* 0x000fe20000000000 */
[----:B------:R-:W-:Y:S01]  /*39f0*/  @!PT LDS RZ, [RZ] ;  /* 0x00000000fffff984 */ /* 0x000fe20000000800 */
[----:B------:R-:W-:Y:S01]  /*3a00*/  @!PT LDS RZ, [RZ] ;  /* 0x00000000fffff984 */ /* 0x000fe20000000800 */
[----:B------:R-:W-:Y:S01]  /*3a10*/  @!PT LDS RZ, [RZ] ;  /* 0x00000000fffff984 */ /* 0x000fe20000000800 */
[----:B------:R-:W-:Y:S01]  /*3a20*/  @!PT LDS RZ, [RZ] ;  /* 0x00000000fffff984 */ /* 0x000fe20000000800 */
[----:B------:R2:W-:Y:S06]  /*3a30*/  MEMBAR.ALL.CTA ;  /* 0x0000000000007992 */ /* 0x0005ec0000008000 */
[----:B--2---:R-:W2:Y:S01]  /*3a40*/  FENCE.VIEW.ASYNC.S ;  /* 0x00000000000073c6 */ /* 0x004ea20000000000 */
[----:B------:R-:W-:-:S04]  /*3a50*/  PRMT R0, RZ, 0x654, R0 ;  /* 0x00000654ff007816 */ /* 0x000fc80000000000 */
[----:B--2---:R2:W-:Y:S01]  /*3a60*/  SYNCS.ARRIVE.TRANS64.RED.A1T0 RZ, [R0+URZ], RZ ;  /* 0x000000ff00ff79a7 */ /* 0x0045e200081004ff */
[----:B-1----:R-:W-:Y:S01]  /*3a70*/  LOP3.LUT P1, RZ, R6, 0x1, RZ, 0xc0, !PT ;  /* 0x0000000106ff7812 */ /* 0x002fe2000782c0ff */
[----:B--2---:R-:W-:-:S12]  /*3a80*/  BRA.U UP2, `(.L_x_75) ;  /* 0x0000000502087547 */ /* 0x004fd8000b800000 */
[----:B------:R-:W1:Y:S01]  /*3a90*/  LDCU UR8, c[0x0][0x38c] ;  /* 0x00007180ff0877ac */ /* 0x000e620008000800 */
[----:B------:R-:W-:Y:S02]  /*3aa0*/  PLOP3.LUT P2, PT, PT, PT, PT, 0x80, 0x8 ;  /* 0x000000000008781c */ /* 0x000fe40003f4f070 */
[----:B------:R-:W-:Y:S01]  /*3ab0*/  SHF.L.U32 R4, R9, 0x1f, RZ ;  /* 0x0000001f09047819 */ /* 0x000fe200000006ff */
[----:B------:R-:W-:Y:S02]  /*3ac0*/  ULEA UR9, UR19, UR7, 0x3 ;  /* 0x0000000713097291 */ /* 0x000fe4000f8e18ff */
[----:B------:R-:W-:Y:S02]  /*3ad0*/  ULEA UR10, UR19, UR21, 0x6 ;  /* 0x00000015130a7291 */ /* 0x000fe4000f8e30ff */
[----:B-1----:R-:W-:-:S06]  /*3ae0*/  UISETP.GE.AND UP0, UPT, UR8, 0x1, UPT ;  /* 0x000000010800788c */ /* 0x002fcc000bf06270 */
[----:B------:R-:W-:-:S05]  /*3af0*/  PLOP3.LUT P0, PT, PT, PT, UP0, 0x80, 0x8 ;  /* 0x000000000008781c */ /* 0x000fca0003f0f008 */
[----:B------:R-:W-:-:S08]  /*3b00*/  @UP0 ULEA UR8, UR18, UR7, 0x3 ;  /* 0x0000000712080291 */ /* 0x000fd0000f8e18ff */
[----:B------:R-:W-:-:S04]  /*3b10*/  @P0 SHF.L.U32 R0, R2, 0x1f, RZ ;  /* 0x0000001f02000819 */ /* 0x000fc800000006ff */
[----:B------:R1:W2:Y:S01]  /*3b20*/  @P0 SYNCS.PHASECHK.TRANS64.TRYWAIT P2, [UR8], R0 ;  /* 0x00000000ff0005a7 */ /* 0x0002a20008041108 */
[----:B------:R-:W3:Y:S02]  /*3b30*/  SYNCS.PHASECHK.TRANS64.TRYWAIT P0, [UR9+0x120], R4 ;  /* 0x00012004ff0075a7 */ /* 0x000ee40008001109 */
[----:B-123--:R-:W-:Y:S05]  /*3b40*/  @!P0 BRA `(.L_x_76) ;  /* 0x0000004c00348947 */ /* 0x00efea0003800000 */
.L_x_172:
[----:B------:R-:W-:Y:S01]  /*3b50*/  UMOV UR16, UR17 ;  /* 0x0000001100107c82 */ /* 0x000fe20008000000 */
[----:B------:R-:W-:Y:S05]  /*3b60*/  BRA.U !UP0, `(.L_x_77) ;  /* 0x0000000108c07547 */ /* 0x000fea000b800000 */
[----:B------:R-:W-:Y:S02]  /*3b70*/  UIADD3 UR16, UPT, UPT, UR20, UR17, URZ ;  /* 0x0000001114107290 */ /* 0x000fe4000fffe0ff */
[----:B------:R-:W-:Y:S01]  /*3b80*/  UPLOP3.LUT UP3, UPT, UPT, UPT, UPT, 0x40, 0x4 ;  /* 0x000000000004789c */ /* 0x000fe20003f6e870 */
[----:B------:R-:W-:Y:S01]  /*3b90*/  UMOV UR15, UR6 ;  /* 0x00000006000f7c82 */ /* 0x000fe20008000000 */
[----:B------:R-:W-:-:S09]  /*3ba0*/  UMOV UR46, UR18 ;  /* 0x00000012002e7c82 */ /* 0x000fd20008000000 */
.L_x_80:
[----:B--2---:R-:W-:Y:S01]  /*3bb0*/  ULEA UR8, UR46, UR7, 0x3 ;  /* 0x000000072e087291 */ /* 0x004fe2000f8e18ff */
[----:B---3--:R-:W-:Y:S11]  /*3bc0*/  @P2 BRA `(.L_x_78) ;  /* 0x00000000000c2947 */ /* 0x008ff60003800000 */
[----:B-1----:R-:W-:Y:S04]  /*3bd0*/  SHF.L.U32 R4, R2, 0x1f, RZ ;  /* 0x0000001f02047819 */ /* 0x002fe800000006ff */
[----:B------:R-:W1:Y:S02]  /*3be0*/  SYNCS.PHASECHK.TRANS64.TRYWAIT P0, [UR8], R4 ;  /* 0x00000004ff0075a7 */ /* 0x000e640008001108 */
[----:B-1----:R-:W-:Y:S05]  /*3bf0*/  @!P0 BRA `(.L_x_79) ;  /* 0x0000004c00208947 */ /* 0x002fea0003800000 */
.L_x_78:
[----:B------:R-:W-:Y:S01]  /*3c00*/  UISETP.NE.AND UP0, UPT, UR15, 0x1, UPT ;  /* 0x000000010f00788c */ /* 0x000fe2000bf05270 */
[----:B------:R-:W-:Y:S01]  /*3c10*/  PLOP3.LUT P2, PT, PT, PT, PT, 0x80, 0x8 ;  /* 0x000000000008781c */ /* 0x000fe20003f4f070 */
[----:B------:R-:W-:Y:S02]  /*3c20*/  UIADD3 UR18, UPT, UPT, UR46, 0x1, URZ ;  /* 0x000000012e127890 */ /* 0x000fe4000fffe0ff */
[----:B------:R-:W-:Y:S02]  /*3c30*/  ULEA UR32, UR46, UR14, 0x8 ;  /* 0x0000000e2e207291 */ /* 0x000fe4000f8e40ff */
[----:B------:R-:W-:Y:S01]  /*3c40*/  UISETP.NE.AND UP1, UPT, UR18, 0xa, UPT ;  /* 0x0000000a1200788c */ /* 0x000fe2000bf25270 */
[----:B------:R-:W-:Y:S01]  /*3c50*/  PLOP3.LUT P0, PT, PT, PT, UP0, 0x80, 0x8 ;  /* 0x000000000008781c */ /* 0x000fe20003f0f008 */
[----:B------:R-:W-:Y:S02]  /*3c60*/  UIADD3 UR44, UPT, UPT, UR32, 0x2, URZ ;  /* 0x00000002202c7890 */ /* 0x000fe4000fffe0ff */
[----:B------:R-:W-:Y:S02]  /*3c70*/  USEL UR31, URZ, 0x1, UP1 ;  /* 0x00000001ff1f7887 */ /* 0x000fe40008800000 */
[----:B------:R-:W-:Y:S02]  /*3c80*/  USEL UR18, UR18, URZ, UP1 ;  /* 0x000000ff12127287 */ /* 0x000fe40008800000 */
[----:B------:R-:W-:Y:S02]  /*3c90*/  UIADD3 UR40, UPT, UPT, UR32, 0x4, URZ ;  /* 0x0000000420287890 */ /* 0x000fe4000fffe0ff */
[----:B------:R-:W-:Y:S01]  /*3ca0*/  @UP0 ULEA UR30, UR18, UR7, 0x3 ;  /* 0x00000007121e0291 */ /* 0x000fe2000f8e18ff */
[----:B------:R-:W-:Y:S01]  /*3cb0*/  LOP3.LUT R2, R2, UR31, RZ, 0x3c, !PT ;  /* 0x0000001f02027c12 */ /* 0x000fe2000f8e3cff */
[----:B------:R-:W-:Y:S02]  /*3cc0*/  UIADD3 UR36, UPT, UPT, UR32, 0x6, URZ ;  /* 0x0000000620247890 */ /* 0x000fe4000fffe0ff */
[----:B------:R-:W-:Y:S01]  /*3cd0*/  UIADD3 UR8, UPT, UPT, UR8, 0x50, URZ ;  /* 0x0000005008087890 */ /* 0x000fe2000fffe0ff */
[----:B-1----:R-:W-:Y:S01]  /*3ce0*/  @P0 SHF.L.U32 R0, R2, 0x1f, RZ ;  /* 0x0000001f02000819 */ /* 0x002fe200000006ff */
[----:B------:R-:W-:Y:S02]  /*3cf0*/  UIADD3 UR17, UPT, UPT, UR17, 0x1, URZ ;  /* 0x0000000111117890 */ /* 0x000fe4000fffe0ff */
[----:B------:R-:W-:Y:S01]  /*3d00*/  UIADD3 UR15, UPT, UPT, UR15, -0x1, URZ ;  /* 0xffffffff0f0f7890 */ /* 0x000fe2000fffe0ff */
[----:B------:R2:W3:Y:S01]  /*3d10*/  @P0 SYNCS.PHASECHK.TRANS64.TRYWAIT P2, [UR30], R0 ;  /* 0x00000000ff0005a7 */ /* 0x0004e2000804111e */
[----:B------:R-:W-:Y:S02]  /*3d20*/  ULEA UR30, UR46, UR13, 0xa ;  /* 0x0000000d2e1e7291 */ /* 0x000fe4000f8e50ff */
[----:B------:R-:W-:Y:S02]  /*3d30*/  UISETP.NE.AND UP0, UPT, UR17, UR16, UPT ;  /* 0x000000101100728c */ /* 0x000fe4000bf05270 */
[----:B------:R-:W-:Y:S02]  /*3d40*/  UIADD3 UR42, UPT, UPT, UR30, 0x2, URZ ;  /* 0x000000021e2a7890 */ /* 0x000fe4000fffe0ff */
[----:B------:R-:W-:Y:S02]  /*3d50*/  UIADD3 UR38, UPT, UPT, UR30, 0x4, URZ ;  /* 0x000000041e267890 */ /* 0x000fe4000fffe0ff */
[----:B------:R-:W-:Y:S01]  /*3d60*/  UIADD3 UR34, UPT, UPT, UR30, 0x6, URZ ;  /* 0x000000061e227890 */ /* 0x000fe2000fffe0ff */
[----:B------:R-:W-:Y:S01]  /*3d70*/  UMOV UR33, 0x40004040 ;  /* 0x4000404000217882 */ /* 0x000fe20000000000 */
[----:B------:R-:W-:Y:S01]  /*3d80*/  UMOV UR31, 0x40004040 ;  /* 0x40004040001f7882 */ /* 0x000fe20000000000 */
[----:B------:R-:W-:Y:S01]  /*3d90*/  UMOV UR45, 0x40004040 ;  /* 0x40004040002d7882 */ /* 0x000fe20000000000 */
[----:B------:R2:W-:Y:S01]  /*3da0*/  UTCHMMA.2CTA gdesc[UR30], gdesc[UR32], tmem[UR10], tmem[UR28], idesc[UR29], UP3 ;  /* 0x00ff1c201e0075ea */ /* 0x0005e20009a0000a */
[----:B------:R-:W-:Y:S01]  /*3db0*/  UPLOP3.LUT UP3, UPT, UPT, UPT, UPT, 0x80, 0x8 ;  /* 0x000000000008789c */ /* 0x000fe20003f6f070 */
[----:B------:R-:W-:Y:S01]  /*3dc0*/  UMOV UR43, 0x40004040 ;  /* 0x40004040002b7882 */ /* 0x000fe20000000000 */
[----:B------:R-:W-:Y:S01]  /*3dd0*/  UMOV UR41, 0x40004040 ;  /* 0x4000404000297882 */ /* 0x000fe20000000000 */
[----:B------:R2:W-:Y:S01]  /*3de0*/  UTCHMMA.2CTA gdesc[UR42], gdesc[UR44], tmem[UR10], tmem[UR26], idesc[UR27], UPT ;  /* 0x00ff1a2c2a0075ea */ /* 0x0005e2000ba0000a */
[----:B------:R-:W-:Y:S01]  /*3df0*/  UMOV UR39, 0x40004040 ;  /* 0x4000404000277882 */ /* 0x000fe20000000000 */
[----:B------:R-:W-:Y:S01]  /*3e00*/  UMOV UR37, 0x40004040 ;  /* 0x4000404000257882 */ /* 0x000fe20000000000 */
[----:B------:R-:W-:Y:S01]  /*3e10*/  UMOV UR35, 0x40004040 ;  /* 0x4000404000237882 */ /* 0x000fe20000000000 */
[----:B------:R2:W-:Y:S01]  /*3e20*/  UTCHMMA.2CTA gdesc[UR38], gdesc[UR40], tmem[UR10], tmem[UR24], idesc[UR25], UPT ;  /* 0x00ff1828260075ea */ /* 0x0005e2000ba0000a */
[----:B------:R2:W-:Y:S01]  /*3e30*/  UTCHMMA.2CTA gdesc[UR34], gdesc[UR36], tmem[UR10], tmem[UR22], idesc[UR23], UPT ;  /* 0x00ff1624220075ea */ /* 0x0005e2000ba0000a */
[----:B------:R2:W-:Y:S01]  /*3e40*/  UTCBAR.2CTA.MULTICAST [UR8], URZ, UR12 ;  /* 0x000000ff080073e9 */ /* 0x0005e2000820080c */
[----:B------:R-:W-:Y:S01]  /*3e50*/  UMOV UR46, UR18 ;  /* 0x00000012002e7c82 */ /* 0x000fe20008000000 */
[----:B------:R-:W-:Y:S05]  /*3e60*/  BRA.U UP0, `(.L_x_80) ;  /* 0xfffffffd00507547 */ /* 0x000fea000b83ffff */
.L_x_77:
[----:B------:R-:W-:Y:S01]  /*3e70*/  UIADD3 UR9, UPT, UPT, UR9, 0x100, URZ ;  /* 0x0000010009097890 */ /* 0x000fe2000fffe0ff */
[----:B------:R-:W-:-:S08]  /*3e80*/  UMOV UR17, UR16 ;  /* 0x0000001000117c82 */ /* 0x000fd00008000000 */
[----:B------:R4:W-:Y:S01]  /*3e90*/  UTCBAR.2CTA.MULTICAST [UR9], URZ, UR11 ;  /* 0x000000ff090073e9 */ /* 0x0009e2000820080b */
[----:B------:R-:W-:Y:S02]  /*3ea0*/  NOP ;  /* 0x0000000000007918 */ /* 0x000fe40000000000 */
.L_x_75:
[----:B------:R-:W-:Y:S01]  /*3eb0*/  UIADD3 UR19, UPT, UPT, UR19, 0x1, URZ ;  /* 0x0000000113137890 */ /* 0x000fe2000fffe0ff */
[----:B------:R-:W-:-:S03]  /*3ec0*/  ISETP.NE.AND P0, PT, R8, 0x2, PT ;  /* 0x000000020800780c */ /* 0x000fc60003f05270 */
[----:B------:R-:W-:Y:S01]  /*3ed0*/  UISETP.NE.AND UP0, UPT, UR19, 0x4, UPT ;  /* 0x000000041300788c */ /* 0x000fe2000bf05270 */
[----:B-12---:R-:W-:Y:S02]  /*3ee0*/  SEL R0, RZ, 0x1, P0 ;  /* 0x00000001ff007807 */ /* 0x006fe40000000000 */
[----:B------:R-:W-:Y:S01]  /*3ef0*/  SEL R8, R8, RZ, P0 ;  /* 0x000000ff08087207 */ /* 0x000fe20000000000 */
[----:B------:R-:W-:Y:S01]  /*3f00*/  USEL UR8, URZ, 0x1, UP0 ;  /* 0x00000001ff087887 */ /* 0x000fe20008000000 */
[----:B------:R-:W-:Y:S01]  /*3f10*/  LOP3.LUT R3, R3, R0, RZ, 0x3c, !PT ;  /* 0x0000000003037212 */ /* 0x000fe200078e3cff */
[----:B------:R-:W-:-:S04]  /*3f20*/  USEL UR19, UR19, URZ, UP0 ;  /* 0x000000ff13137287 */ /* 0x000fc80008000000 */
[----:B------:R-:W-:Y:S01]  /*3f30*/  LOP3.LUT R9, R9, UR8, RZ, 0x3c, !PT ;  /* 0x0000000809097c12 */ /* 0x000fe2000f8e3cff */
[----:B------:R-:W-:Y:S07]  /*3f40*/  @P1 BRA `(.L_x_81) ;  /* 0xfffffff800881947 */ /* 0x000fee000383ffff */
[----:B------:R-:W1:Y:S01]  /*3f50*/  S2UR UR6, SR_CgaCtaId ;  /* 0x00000000000679c3 */ /* 0x000e620000008800 */
[----:B------:R-:W-:Y:S01]  /*3f60*/  ELECT P0, URZ, PT ;  /* 0x0000000000ff782f */ /* 0x000fe20003800000 */
[----:B------:R-:W-:Y:S01]  /*3f70*/  HFMA2 R0, -RZ, RZ, 0, 5.9604644775390625e-08 ;  /* 0x00000001ff007431 */ /* 0x000fe200000001ff */
[----:B------:R-:W-:-:S05]  /*3f80*/  UMOV UR8, 0x40 ;  /* 0x0000004000087882 */ /* 0x000fca0000000000 */
[----:B------:R-:W-:Y:S01]  /*3f90*/  UVIRTCOUNT.DEALLOC.SMPOOL 0x80 ;  /* 0x000000800000784c */ /* 0x000fe20000000000 */
[----:B------:R-:W-:Y:S02]  /*3fa0*/  UISETP.NE.AND UP0, UPT, UR5, URZ, UPT ;  /* 0x000000ff0500728c */ /* 0x000fe4000bf05270 */
[----:B-1----:R-:W-:-:S09]  /*3fb0*/  ULEA UR6, UR6, UR8, 0x18 ;  /* 0x0000000806067291 */ /* 0x002fd2000f8ec0ff */
[----:B------:R1:W-:Y:S01]  /*3fc0*/  @P0 STS.U8 [UR6+0x1c], R0 ;  /* 0x00001c00ff000988 */ /* 0x0003e20008000006 */
[----:B------:R-:W-:Y:S05]  /*3fd0*/  BRA.U UP0, `(.L_x_82) ;  /* 0x0000000100a07547 */ /* 0x000fea000b800000 */
[----:B------:R-:W-:Y:S01]  /*3fe0*/  UIADD3 UR5, UPT, UPT, UR7, 0x120, URZ ;  /* 0x0000012007057890 */ /* 0x000fe2000fffe0ff */
[----:B------:R-:W-:-:S03]  /*3ff0*/  SHF.L.U32 R2, R9, 0x1f, RZ ;  /* 0x0000001f09027819 */ /* 0x000fc600000006ff */
[----:B------:R-:W-:-:S09]  /*4000*/  ULEA UR8, UR19, UR5, 0x3 ;  /* 0x0000000513087291 */ /* 0x000fd2000f8e18ff */
[----:B------:R-:W2:Y:S02]  /*4010*/  SYNCS.PHASECHK.TRANS64.TRYWAIT P0, [UR8], R2 ;  /* 0x00000002ff0075a7 */ /* 0x000ea40008001108 */
[----:B--2---:R-:W-:Y:S05]  /*4020*/  @!P0 BRA `(.L_x_83) ;  /* 0x00000048002c8947 */ /* 0x004fea0003800000 */
.L_x_175:
[----:B----4-:R-:W-:-:S04]  /*4030*/  UIADD3 UR9, UPT, UPT, UR19, 0x1, URZ ;  /* 0x0000000113097890 */ /* 0x010fc8000fffe0ff */
        /* <DEDUP_REMOVED lines=8> */
.L_x_177:
        /* <DEDUP_REMOVED lines=9> */
.L_x_179:
[----:B------:R-:W-:-:S04]  /*4150*/  UIADD3 UR9, UPT, UPT, UR9, 0x1, URZ ;  /* 0x0000000109097890 */ /* 0x000fc8000fffe0ff */
[----:B------:R-:W-:-:S04]  /*4160*/  UISETP.NE.AND UP1, UPT, UR9, 0x4, UPT ;  /* 0x000000040900788c */ /* 0x000fc8000bf25270 */
[----:B------:R-:W-:Y:S02]  /*4170*/  USEL UR8, URZ, 0x1, UP1 ;  /* 0x00000001ff087887 */ /* 0x000fe40008800000 */
[----:B------:R-:W-:-:S04]  /*4180*/  USEL UR9, UR9, URZ, UP1 ;  /* 0x000000ff09097287 */ /* 0x000fc80008800000 */
[----:B------:R-:W-:Y:S01]  /*4190*/  ULEA UR9, UR9, UR5, 0x3 ;  /* 0x0000000509097291 */ /* 0x000fe2000f8e18ff */
[----:B------:R-:W-:-:S04]  /*41a0*/  LOP3.LUT R2, R2, UR8, RZ, 0x3c, !PT ;  /* 0x0000000802027c12 */ /* 0x000fc8000f8e3cff */
[----:B------:R-:W-:Y:S01]  /*41b0*/  SHF.L.U32 R2, R2, 0x1f, RZ ;  /* 0x0000001f02027819 */ /* 0x000fe200000006ff */
[----:B-1----:R-:W-:-:S04]  /*41c0*/  IMAD.U32 R0, RZ, RZ, UR9 ;  /* 0x00000009ff007e24 */ /* 0x002fc8000f8e00ff */
[----:B------:R1:W2:Y:S03]  /*41d0*/  SYNCS.PHASECHK.TRANS64.TRYWAIT P0, [R0+URZ], R2 ;  /* 0x00000002000075a7 */ /* 0x0002a600080011ff */
[----:B--2---:R-:W-:Y:S05]  /*41e0*/  @!P0 NANOSLEEP.SYNCS 0x989680 ;  /* 0x009896800000895d */ /* 0x004fea0003900000 */
[----:B------:R-:W2:Y:S02]  /*41f0*/  @!P0 SYNCS.PHASECHK.TRANS64 P0, [R0+URZ], R2 ;  /* 0x00000002000085a7 */ /* 0x000ea400080010ff */
[----:B--2---:R-:W-:Y:S05]  /*4200*/  @P0 BRA `(.L_x_86) ;  /* 0x0000000000200947 */ /* 0x004fea0003800000 */
.L_x_87:
[----:B--2---:R2:W4:Y:S02]  /*4210*/  SYNCS.PHASECHK.TRANS64.TRYWAIT P0, [R0+URZ], R2 ;  /* 0x00000002000075a7 */ /* 0x00452400080011ff */
[----:B----4-:R-:W-:Y:S05]  /*4220*/  @!P0 NANOSLEEP.SYNCS 0x989680 ;  /* 0x009896800000895d */ /* 0x010fea0003900000 */
[----:B------:R-:W4:Y:S02]  /*4230*/  @!P0 SYNCS.PHASECHK.TRANS64 P0, [R0+URZ], R2 ;  /* 0x00000002000085a7 */ /* 0x000f2400080010ff */
[----:B----4-:R-:W-:Y:S05]  /*4240*/  @!P0 BRA `(.L_x_87) ;  /* 0xfffffffc00f08947 */ /* 0x010fea000383ffff */
[----:B------:R-:W-:Y:S05]  /*4250*/  BRA `(.L_x_86) ;  /* 0x00000000000c7947 */ /* 0x000fea0003800000 */
.L_x_82:
[----:B------:R-:W-:-:S04]  /*4260*/  UIADD3 UR5, UPT, UPT, UR7, 0x160, URZ ;  /* 0x0000016007057890 */ /* 0x000fc8000fffe0ff */
[----:B------:R-:W-:-:S09]  /*4270*/  UPRMT UR5, UR4, 0x654, UR5 ;  /* 0x0000065404057896 */ /* 0x000fd20008000005 */
[----:B------:R-:W-:Y:S03]  /*4280*/  SYNCS.ARRIVE.TRANS64.RED.A1T0 RZ, [UR5], RZ ;  /* 0x000000ffffff79a7 */ /* 0x000fe60008100405 */
.L_x_86:
[----:B-12---:R-:W-:Y:S01]  /*4290*/  SHF.L.U32 R2, RZ, 0x1f, RZ ;  /* 0x0000001fff027819 */ /* 0x006fe200000006ff */
[----:B------:R-:W-:Y:S01]  /*42a0*/  UIADD3 UR5, UPT, UPT, UR7, 0x160, URZ ;  /* 0x0000016007057890 */ /* 0x000fe2000fffe0ff */
[----:B------:R-:W-:Y:S02]  /*42b0*/  PLOP3.LUT P0, PT, PT, PT, UP0, 0x80, 0x8 ;  /* 0x000000000008781c */ /* 0x000fe40003f0f008 */
[----:B------:R-:W1:Y:S02]  /*42c0*/  SYNCS.PHASECHK.TRANS64.TRYWAIT P1, [UR7+0x160], R2 ;  /* 0x00016002ff0075a7 */ /* 0x000e640008021107 */
[----:B-1----:R-:W-:Y:S09]  /*42d0*/  @!P1 BRA `(.L_x_88) ;  /* 0x0000004400c89947 */ /* 0x002ff20003800000 */
.L_x_181:
[----:B------:R-:W-:Y:S01]  /*42e0*/  @!UP0 UPRMT UR5, UR4, 0x654, UR5 ;  /* 0x0000065404058896 */ /* 0x000fe20008000005 */
[----:B------:R-:W-:Y:S02]  /*42f0*/  UMOV UR8, 0xffff ;  /* 0x0000ffff00087882 */ /* 0x000fe40000000000 */
[----:B------:R-:W-:-:S06]  /*4300*/  UMOV UR4, 0x1 ;  /* 0x0000000100047882 */ /* 0x000fcc0000000000 */
[----:B------:R-:W-:Y:S01]  /*4310*/  @!P0 SYNCS.ARRIVE.TRANS64.RED.A1T0 RZ, [UR5], RZ ;  /* 0x000000ffffff89a7 */ /* 0x000fe20008100405 */
[----:B------:R-:W-:Y:S01]  /*4320*/  NOP ;  /* 0x0000000000007918 */ /* 0x000fe20000000000 */
[----:B-1----:R-:W1:Y:S01]  /*4330*/  LDS R0, [UR6+0x14] ;  /* 0x00001406ff007984 */ /* 0x002e620008000800 */
[----:B------:R-:W-:-:S04]  /*4340*/  ULOP3.LUT UR5, UR21, 0xffff, URZ, 0xc0, !UPT ;  /* 0x0000ffff15057892 */ /* 0x000fc8000f8ec0ff */
[----:B------:R-:W-:-:S04]  /*4350*/  USHF.R.U32.HI UR5, URZ, 0x5, UR5 ;  /* 0x00000005ff057899 */ /* 0x000fc80008011605 */
[----:B------:R-:W-:Y:S02]  /*4360*/  USHF.L.U32 UR8, UR8, UR5, URZ ;  /* 0x0000000508087299 */ /* 0x000fe400080006ff */
[----:B------:R-:W-:-:S04]  /*4370*/  USHF.L.U32 UR4, UR4, UR5, URZ ;  /* 0x0000000504047299 */ /* 0x000fc800080006ff */
[----:B-1----:R-:W-:-:S04]  /*4380*/  LOP3.LUT R0, R0, UR8, RZ, 0xc0, !PT ;  /* 0x0000000800007c12 */ /* 0x002fc8000f8ec0ff */
[----:B------:R-:W-:-:S13]  /*4390*/  ISETP.NE.AND P0, PT, R0, UR8, PT ;  /* 0x0000000800007c0c */ /* 0x000fda000bf05270 */
[----:B------:R-:W-:Y:S05]  /*43a0*/  @P0 BRA `(.L_x_89) ;  /* 0x0000000000580947 */ /* 0x000fea0003800000 */
[----:B------:R-:W1:Y:S02]  /*43b0*/  LDS R0, [UR6+0x18] ;  /* 0x00001806ff007984 */ /* 0x000e640008000800 */
[----:B-1----:R-:W-:-:S04]  /*43c0*/  LOP3.LUT R0, R0, UR4, RZ, 0xc0, !PT ;  /* 0x0000000400007c12 */ /* 0x002fc8000f8ec0ff */
[----:B------:R-:W-:-:S13]  /*43d0*/  ISETP.NE.AND P0, PT, R0, UR4, PT ;  /* 0x0000000400007c0c */ /* 0x000fda000bf05270 */
[----:B------:R-:W-:Y:S05]  /*43e0*/  @P0 BRA `(.L_x_90) ;  /* 0x00000000003c0947 */ /* 0x000fea0003800000 */
[----:B------:R-:W1:Y:S01]  /*43f0*/  S2R R2, SR_LANEID ;  /* 0x0000000000027919 */ /* 0x000e620000000000 */
[----:B------:R-:W-:Y:S01]  /*4400*/  ULOP3.LUT UR8, URZ, UR8, URZ, 0x33, !UPT ;  /* 0x00000008ff087292 */ /* 0x000fe2000f8e33ff */
[----:B------:R-:W-:Y:S02]  /*4410*/  VOTEU.ANY UR7, UPT, PT ;  /* 0x0000000000077886 */ /* 0x000fe400038e0100 */
[----:B------:R-:W-:-:S03]  /*4420*/  UFLO.U32 UR7, UR7 ;  /* 0x00000007000772bd */ /* 0x000fc600080e0000 */
[----:B------:R-:W-:-:S04]  /*4430*/  IMAD.U32 R0, RZ, RZ, UR8 ;  /* 0x00000008ff007e24 */ /* 0x000fc8000f8e00ff */
[----:B------:R2:W3:Y:S02]  /*4440*/  REDUX UR5, R0 ;  /* 0x00000000000573c4 */ /* 0x0004e40000000000 */
[----:B------:R1:W-:Y:S02]  /*4450*/  UTCATOMSWS.AND URZ, UR8 ;  /* 0x0000000800ff79e3 */ /* 0x0003e40008000000 */
[----:B-1----:R-:W-:Y:S02]  /*4460*/  ISETP.EQ.U32.AND P0, PT, R2, UR7, PT ;  /* 0x0000000702007c0c */ /* 0x002fe4000bf02070 */
[----:B--2---:R-:W-:Y:S02]  /*4470*/  LOP3.LUT R0, RZ, UR4, RZ, 0x33, !PT ;  /* 0x00000004ff007c12 */ /* 0x004fe4000f8e33ff */
[----:B---3--:R-:W-:Y:S02]  /*4480*/  MOV R2, UR5 ;  /* 0x0000000500027c02 */ /* 0x008fe40008000f00 */
[----:B------:R-:W1:Y:S07]  /*4490*/  REDUX UR4, R0 ;  /* 0x00000000000473c4 */ /* 0x000e6e0000000000 */
[----:B------:R2:W-:Y:S01]  /*44a0*/  @P0 ATOMS.AND RZ, [UR6+0x14], R2 ;  /* 0x00001402ffff098c */ /* 0x0005e2000a800006 */
[----:B-1----:R-:W-:-:S05]  /*44b0*/  IMAD.U32 R0, RZ, RZ, UR4 ;  /* 0x00000004ff007e24 */ /* 0x002fca000f8e00ff */
[----:B------:R2:W-:Y:S01]  /*44c0*/  @P0 ATOMS.AND RZ, [UR6+0x18], R0 ;  /* 0x00001800ffff098c */ /* 0x0005e2000a800006 */
[----:B------:R-:W-:Y:S05]  /*44d0*/  BRA `(.L_x_91) ;  /* 0x0000000000147947 */ /* 0x000fea0003800000 */
.L_x_90:
[----:B------:R-:W-:Y:S02]  /*44e0*/  MOV R2, 0x4500 ;  /* 0x0000450000027802 */ /* 0x000fe40000000f00 */
[----:B---345:R-:W-:Y:S05]  /*44f0*/  CALL.REL.NOINC `($__internal_0_$__cuda_sm10x_tcgen05_guardrail_trap_col_being_dealloced_not_returned_by_alloc) ;  /* 0x0000004800347944 */ /* 0x038fea0003c00000 */
[----:B------:R-:W-:Y:S05]  /*4500*/  BRA `(.L_x_91) ;  /* 0x0000000000087947 */ /* 0x000fea0003800000 */
.L_x_89:
[----:B------:R-:W-:Y:S02]  /*4510*/  MOV R2, 0x4530 ;  /* 0x0000453000027802 */ /* 0x000fe40000000f00 */
[----:B---345:R-:W-:Y:S05]  /*4520*/  CALL.REL.NOINC `($__internal_2_$__cuda_sm10x_tcgen05_guardrail_trap_unallocated_columns_being_dealloced) ;  /* 0x0000004800407944 */ /* 0x038fea0003c00000 */
.L_x_91:
[----:B------:R-:W-:Y:S01]  /*4530*/  NOP ;  /* 0x0000000000007918 */ /* 0x000fe20000000000 */
[----:B----4-:R-:W-:Y:S05]  /*4540*/  EXIT ;  /* 0x000000000000794d */ /* 0x010fea0003800000 */
.L_x_62:
[----:B------:R-:W-:-:S09]  /*4550*/  UISETP.NE.OR UP5, UPT, UR10, 0x3, !UP5 ;  /* 0x000000030a00788c */ /* 0x000fd2000efa5670 */
[----:B------:R-:W-:Y:S05]  /*4560*/  BRA.U UP5, `(.L_x_92) ;  /* 0x0000000d05b07547 */ /* 0x000fea000b800000 */
[----:B------:R-:W1:Y:S01]  /*4570*/  LDC R0, c[0x0][0xb30] ;  /* 0x0002cc00ff007b82 */ /* 0x000e620000000800 */
[----:B------:R-:W2:Y:S01]  /*4580*/  LDCU.64 UR8, c[0x0][0x888] ;  /* 0x00011100ff0877ac */ /* 0x000ea20008000a00 */
[----:B------:R-:W-:Y:S02]  /*4590*/  HFMA2 R27, -RZ, RZ, 0, 0 ;  /* 0x00000000ff1b7431 */ /* 0x000fe400000001ff */
[----:B------:R-:W-:Y:S01]  /*45a0*/  IMAD.MOV.U32 R29, RZ, RZ, 0x1 ;  /* 0x00000001ff1d7424 */ /* 0x000fe200078e00ff */
[----:B------:R-:W-:Y:S01]  /*45b0*/  MOV R25, 0x2000 ;  /* 0x0000200000197802 */ /* 0x000fe20000000f00 */
[----:B------:R-:W3:Y:S01]  /*45c0*/  LDCU.64 UR4, c[0x0][0x890] ;  /* 0x00011200ff0477ac */ /* 0x000ee20008000a00 */
[----:B------:R-:W-:Y:S01]  /*45d0*/  IMAD.MOV.U32 R28, RZ, RZ, RZ ;  /* 0x000000ffff1c7224 */ /* 0x000fe200078e00ff */
[----:B------:R-:W4:Y:S01]  /*45e0*/  LDC R24, c[0x0][0x370] ;  /* 0x0000dc00ff187b82 */ /* 0x000f220000000800 */
[----:B------:R-:W-:Y:S01]  /*45f0*/  UMOV UR6, 0x400 ;  /* 0x0000040000067882 */ /* 0x000fe20000000000 */
[----:B------:R-:W-:-:S02]  /*4600*/  UPLOP3.LUT UP1, UPT, UPT, UPT, UPT, 0x40, 0x4 ;  /* 0x000000000004789c */ /* 0x000fc40003f2e870 */
[----:B------:R-:W-:Y:S01]  /*4610*/  ULEA UR6, UR37, UR6, 0x18 ;  /* 0x0000000625067291 */ /* 0x000fe2000f8ec0ff */
[----:B------:R-:W-:-:S03]  /*4620*/  UMOV UR13, URZ ;  /* 0x000000ff000d7c82 */ /* 0x000fc60008000000 */
[----:B------:R-:W4:Y:S01]  /*4630*/  LDC R3, c[0x0][0xb0c] ;  /* 0x0002c300ff037b82 */ /* 0x000f220000000800 */
[----:B--2---:R-:W-:Y:S02]  /*4640*/  UISETP.NE.U32.AND UP3, UPT, UR8, URZ, UPT ;  /* 0x000000ff0800728c */ /* 0x004fe4000bf65070 */
[----:B---3--:R-:W-:-:S05]  /*4650*/  UISETP.NE.U32.AND UP4, UPT, UR4, URZ, UPT ;  /* 0x000000ff0400728c */ /* 0x008fca000bf85070 */
[----:B------:R-:W2:Y:S01]  /*4660*/  LDC R18, c[0x0][0xb20] ;  /* 0x0002c800ff127b82 */ /* 0x000ea20000000800 */
[----:B-1----:R-:W-:Y:S01]  /*4670*/  ISETP.NE.AND P1, PT, R0, 0x1, PT ;  /* 0x000000010000780c */ /* 0x002fe20003f25270 */
[----:B------:R-:W-:Y:S02]  /*4680*/  UISETP.NE.AND.EX UP3, UPT, UR9, URZ, UPT, UP3 ;  /* 0x000000ff0900728c */ /* 0x000fe4000bf65330 */
[----:B------:R-:W-:-:S04]  /*4690*/  UISETP.NE.AND.EX UP4, UPT, UR5, URZ, UPT, UP4 ;  /* 0x000000ff0500728c */ /* 0x000fc8000bf85340 */
[----:B------:R-:W1:Y:S08]  /*46a0*/  LDC.64 R30, c[0x0][0x348] ;  /* 0x0000d200ff1e7b82 */ /* 0x000e700000000a00 */
[----:B------:R-:W3:Y:S08]  /*46b0*/  LDC.64 R16, c[0x0][0xb10] ;  /* 0x0002c400ff107b82 */ /* 0x000ef00000000a00 */
[----:B------:R-:W1:Y:S08]  /*46c0*/  LDC.64 R6, c[0x0][0xb18] ;  /* 0x0002c600ff067b82 */ /* 0x000e700000000a00 */
[----:B------:R-:W1:Y:S08]  /*46d0*/  LDC.64 R4, c[0x0][0xb28] ;  /* 0x0002ca00ff047b82 */ /* 0x000e700000000a00 */
[----:B--2-4-:R-:W1:Y:S02]  /*46e0*/  LDC R19, c[0x0][0x374] ;  /* 0x0000dd00ff137b82 */ /* 0x014e640000000800 */
.L_x_101:
[C---:B------:R-:W-:Y:S02]  /*46f0*/  LEA R0, R28.reuse, UR6, 0x3 ;  /* 0x000000061c007c11 */ /* 0x040fe4000f8e18ff */
[----:B------:R-:W-:Y:S02]  /*4700*/  SHF.L.U32 R2, R27, 0x1f, RZ ;  /* 0x0000001f1b027819 */ /* 0x000fe400000006ff */
[----:B------:R-:W-:Y:S02]  /*4710*/  LEA R20, R28, UR6, 0x4 ;  /* 0x000000061c147c11 */ /* 0x000fe4000f8e20ff */
[----:B--2---:R-:W2:Y:S02]  /*4720*/  SYNCS.PHASECHK.TRANS64.TRYWAIT P0, [R0+URZ+0xe0], R2 ;  /* 0x0000e002000075a7 */ /* 0x004ea400080011ff */
[----:B--2---:R-:W-:Y:S05]  /*4730*/  @!P0 BRA `(.L_x_93) ;  /* 0x0000004000c88947 */ /* 0x004fea0003800000 */
.L_x_182:
[----:B------:R-:W-:Y:S01]  /*4740*/  ISETP.GE.AND P0, PT, R40, 0x1, PT ;  /* 0x000000012800780c */ /* 0x000fe20003f06270 */
[----:B------:R-:W4:Y:S01]  /*4750*/  LDS.128 R20, [R20+0x170] ;  /* 0x0001700014147984 */ /* 0x000f220000000c00 */
[----:B--2---:R-:W-:Y:S01]  /*4760*/  VIADD R0, R0, 0xf0 ;  /* 0x000000f000007836 */ /* 0x004fe20000000000 */
[----:B------:R-:W-:Y:S01]  /*4770*/  @!PT LDS RZ, [RZ] ;  /* 0x00000000fffff984 */ /* 0x000fe20000000800 */
[----:B------:R-:W-:Y:S01]  /*4780*/  @!PT LDS RZ, [RZ] ;  /* 0x00000000fffff984 */ /* 0x000fe20000000800 */
[----:B------:R-:W-:Y:S01]  /*4790*/  @!PT LDS RZ, [RZ] ;  /* 0x00000000fffff984 */ /* 0x000fe20000000800 */
[----:B------:R-:W-:Y:S01]  /*47a0*/  @!PT LDS RZ, [RZ] ;  /* 0x00000000fffff984 */ /* 0x000fe20000000800 */
[----:B------:R2:W-:Y:S06]  /*47b0*/  MEMBAR.ALL.CTA ;  /* 0x0000000000007992 */ /* 0x0005ec0000008000 */
[----:B--2---:R-:W2:Y:S01]  /*47c0*/  FENCE.VIEW.ASYNC.S ;  /* 0x00000000000073c6 */ /* 0x004ea20000000000 */
[----:B------:R-:W-:Y:S04]  /*47d0*/  PRMT R0, RZ, 0x654, R0 ;  /* 0x00000654ff007816 */ /* 0x000fe80000000000 */
[----:B--2---:R2:W-:Y:S01]  /*47e0*/  SYNCS.ARRIVE.TRANS64.RED.A1T0 RZ, [R0+URZ], RZ ;  /* 0x000000ff00ff79a7 */ /* 0x0045e200081004ff */
[----:B----4-:R-:W-:Y:S11]  /*47f0*/  LOP3.LUT P3, RZ, R22, 0x1, RZ, 0xc0, !PT ;  /* 0x0000000116ff7812 */ /* 0x010ff6000786c0ff */
[----:B------:R-:W-:Y:S02]  /*4800*/  @!UPT UIADD3 URZ, UPT, UPT, URZ, URZ, URZ ;  /* 0x000000fffffff290 */ /* 0x000fe4000fffe0ff */
[----:B------:R-:W-:Y:S02]  /*4810*/  @P3 MOV R11, R20 ;  /* 0x00000014000b3202 */ /* 0x000fe40000000f00 */
[----:B------:R-:W-:Y:S01]  /*4820*/  @P3 LOP3.LUT R10, R21, 0xffff, RZ, 0xc0, !PT ;  /* 0x0000ffff150a3812 */ /* 0x000fe200078ec0ff */
[----:B--2---:R-:W-:Y:S06]  /*4830*/  @!P0 BRA `(.L_x_94) ;  /* 0x0000000000a48947 */ /* 0x004fec0003800000 */
[-C--:B-1----:R-:W-:Y:S01]  /*4840*/  IMAD.HI.U32 R0, R19, R7.reuse, RZ ;  /* 0x0000000713007227 */ /* 0x082fe200078e00ff */
[----:B------:R-:W-:Y:S02]  /*4850*/  ISETP.NE.AND P0, PT, R6, 0x1, PT ;  /* 0x000000010600780c */ /* 0x000fe40003f05270 */
[----:B------:R-:W-:Y:S01]  /*4860*/  ISETP.NE.AND P2, PT, R40, 0x1, PT ;  /* 0x000000012800780c */ /* 0x000fe20003f45270 */
[----:B---3--:R-:W-:Y:S01]  /*4870*/  IMAD.HI.U32 R9, R24, R16, RZ ;  /* 0x0000001018097227 */ /* 0x008fe200078e00ff */
[----:B------:R-:W-:Y:S02]  /*4880*/  SHF.R.U32.HI R0, RZ, R18, R0 ;  /* 0x00000012ff007219 */ /* 0x000fe40000011600 */
[----:B------:R-:W-:Y:S01]  /*4890*/  ISETP.NE.AND P4, PT, R3, 0x1, PT ;  /* 0x000000010300780c */ /* 0x000fe20003f85270 */
[----:B------:R-:W-:Y:S01]  /*48a0*/  IMAD.HI.U32 R13, R10, R7, RZ ;  /* 0x000000070a0d7227 */ /* 0x000fe200078e00ff */
[----:B------:R-:W-:Y:S02]  /*48b0*/  SHF.R.U32.HI R9, RZ, R17, R9 ;  /* 0x00000011ff097219 */ /* 0x000fe40000011609 */
[----:B------:R-:W-:Y:S01]  /*48c0*/  SEL R0, R19, R0, !P0 ;  /* 0x0000000013007207 */ /* 0x000fe20004000000 */
[----:B------:R-:W-:Y:S01]  /*48d0*/  IMAD.HI.U32 R12, R11, R16, RZ ;  /* 0x000000100b0c7227 */ /* 0x000fe200078e00ff */
[----:B------:R-:W-:Y:S03]  /*48e0*/  SEL R9, R24, R9, !P4 ;  /* 0x0000000918097207 */ /* 0x000fe60006000000 */
[-C--:B------:R-:W-:Y:S01]  /*48f0*/  IMAD.HI.U32 R8, R0, R4.reuse, RZ ;  /* 0x0000000400087227 */ /* 0x080fe200078e00ff */
[----:B------:R-:W-:Y:S03]  /*4900*/  SHF.R.U32.HI R12, RZ, R17, R12 ;  /* 0x00000011ff0c7219 */ /* 0x000fe6000001160c */
[----:B------:R-:W-:Y:S01]  /*4910*/  IMAD.HI.U32 R2, R9, R4, RZ ;  /* 0x0000000409027227 */ /* 0x000fe200078e00ff */
[-C--:B------:R-:W-:Y:S02]  /*4920*/  @P2 SHF.R.U32.HI R0, RZ, R5.reuse, R8 ;  /* 0x00000005ff002219 */ /* 0x080fe40000011608 */
[----:B------:R-:W-:Y:S02]  /*4930*/  SHF.R.U32.HI R8, RZ, R18, R13 ;  /* 0x00000012ff087219 */ /* 0x000fe4000001160d */
[----:B------:R-:W-:Y:S01]  /*4940*/  @P2 SHF.R.U32.HI R9, RZ, R5, R2 ;  /* 0x00000005ff092219 */ /* 0x000fe20000011602 */
[----:B------:R-:W-:Y:S01]  /*4950*/  IMAD R0, R40, R0, RZ ;  /* 0x0000000028007224 */ /* 0x000fe200078e02ff */
[----:B------:R-:W-:Y:S02]  /*4960*/  SEL R8, R10, R8, !P0 ;  /* 0x000000080a087207 */ /* 0x000fe40004000000 */
[----:B------:R-:W-:Y:S01]  /*4970*/  SEL R2, R11, R12, !P4 ;  /* 0x0000000c0b027207 */ /* 0x000fe20006000000 */
[----:B------:R-:W-:Y:S01]  /*4980*/  IMAD R12, R40, R9, RZ ;  /* 0x00000009280c7224 */ /* 0x000fe200078e02ff */
[C---:B------:R-:W-:Y:S01]  /*4990*/  ISETP.GE.AND P0, PT, R8.reuse, R0, PT ;  /* 0x000000000800720c */ /* 0x040fe20003f06270 */
[----:B------:R-:W-:Y:S03]  /*49a0*/  IMAD.HI.U32 R0, R8, R4, RZ ;  /* 0x0000000408007227 */ /* 0x000fe600078e00ff */
[----:B------:R-:W-:Y:S02]  /*49b0*/  ISETP.GE.OR P0, PT, R2, R12, P0 ;  /* 0x0000000c0200720c */ /* 0x000fe40000706670 */
[-C--:B------:R-:W-:Y:S04]  /*49c0*/  SHF.R.U32.HI R0, RZ, R5.reuse, R0 ;  /* 0x00000005ff007219 */ /* 0x080fe80000011600 */
[----:B------:R-:W-:Y:S05]  /*49d0*/  SEL R13, R8, R0, !P2 ;  /* 0x00000000080d7207 */ /* 0x000fea0005000000 */
[----:B------:R-:W-:Y:S02]  /*49e0*/  IMAD.MOV R12, RZ, RZ, -R13 ;  /* 0x000000ffff0c7224 */ /* 0x000fe400078e0a0d */
[----:B------:R-:W-:Y:S04]  /*49f0*/  @!P0 IMAD.HI.U32 R0, R2, R4, RZ ;  /* 0x0000000402008227 */ /* 0x000fe800078e00ff */
[----:B------:R-:W-:Y:S01]  /*4a00*/  IMAD R12, R40, R12, R8 ;  /* 0x0000000c280c7224 */ /* 0x000fe200078e0208 */
[----:B------:R-:W-:Y:S04]  /*4a10*/  @!P0 SHF.R.U32.HI R0, RZ, R5, R0 ;  /* 0x00000005ff008219 */ /* 0x000fe80000011600 */
[----:B------:R-:W-:Y:S04]  /*4a20*/  @!P0 SEL R0, R2, R0, !P2 ;  /* 0x0000000002008207 */ /* 0x000fe80005000000 */
[----:B------:R-:W-:Y:S01]  /*4a30*/  @!P0 IADD3 R13, PT, PT, R13, -R0, RZ ;  /* 0x800000000d0d8210 */ /* 0x000fe20007ffe0ff */
[----:B------:R-:W-:Y:S01]  /*4a40*/  @!P0 IMAD R0, R9, R12, R0 ;  /* 0x0000000c09008224 */ /* 0x000fe200078e0200 */
[----:B------:R-:W-:Y:S01]  /*4a50*/  IADD3 R9, PT, PT, -R8, RZ, RZ ;  /* 0x000000ff08097210 */ /* 0x000fe20007ffe1ff */
[--C-:B------:R-:W-:Y:S02]  /*4a60*/  IMAD.MOV R12, RZ, RZ, -R2.reuse ;  /* 0x000000ffff0c7224 */ /* 0x100fe400078e0a02 */
[----:B------:R-:W-:Y:S02]  /*4a70*/  @!P0 IMAD R8, R13, R40, R2 ;  /* 0x000000280d088224 */ /* 0x000fe400078e0202 */
[----:B------:R-:W-:Y:S02]  /*4a80*/  @!P0 IMAD.MOV.U32 R2, RZ, RZ, R0 ;  /* 0x000000ffff028224 */ /* 0x000fe400078e0000 */
[----:B------:R-:W-:Y:S02]  /*4a90*/  IMAD R11, R3, R12, R11 ;  /* 0x0000000c030b7224 */ /* 0x000fe400078e020b */
[----:B------:R-:W-:Y:S02]  /*4aa0*/  IMAD R10, R6, R9, R10 ;  /* 0x00000009060a7224 */ /* 0x000fe400078e020a */
[----:B------:R-:W-:Y:S02]  /*4ab0*/  IMAD R11, R2, R3, R11 ;  /* 0x00000003020b7224 */ /* 0x000fe400078e020b */
[----:B------:R-:W-:Y:S02]  /*4ac0*/  IMAD R10, R8, R6, R10 ;  /* 0x00000006080a7224 */ /* 0x000fe400078e020a */
.L_x_94:
[----:B------:R-:W-:Y:S05]  /*4ad0*/  BRA.U UP1, `(.L_x_95) ;  /* 0x0000000101107547 */ /* 0x000fea000b800000 */
[----:B------:R-:W-:Y:S04]  /*4ae0*/  MOV R2, UR7 ;  /* 0x0000000700027c02 */ /* 0x000fe80008000f00 */
[----:B------:R-:W-:Y:S04]  /*4af0*/  SHF.L.U32 R2, R2, 0x1f, RZ ;  /* 0x0000001f02027819 */ /* 0x000fe800000006ff */
[----:B------:R-:W2:Y:S02]  /*4b00*/  SYNCS.PHASECHK.TRANS64.TRYWAIT P0, [UR6+0xd8], R2 ;  /* 0x0000d802ff0075a7 */ /* 0x000ea40008001106 */
[----:B--2---:R-:W-:Y:S05]  /*4b10*/  @!P0 BRA `(.L_x_96) ;  /* 0x0000003c00e48947 */ /* 0x004fea0003800000 */
.L_x_95:
[----:B------:R-:W-:Y:S02]  /*4b20*/  R2UR UR11, R14 ;  /* 0x000000000e0b72ca */ /* 0x000fe400000e0000 */
[----:B------:R-:W-:Y:S02]  /*4b30*/  R2UR UR10, R15 ;  /* 0x000000000f0a72ca */ /* 0x000fe400000e0000 */
[----:B------:R-:W-:Y:S04]  /*4b40*/  ISETP.NE.U32.AND P2, PT, RZ, UR4, PT ;  /* 0x00000004ff007c0c */ /* 0x000fe8000bf45070 */
[----:B------:R-:W-:Y:S05]  /*4b50*/  ISETP.NE.AND.EX P2, PT, RZ, UR5, PT, P2 ;  /* 0x00000005ff007c0c */ /* 0x000fea000bf45320 */
[----:B------:R-:W-:Y:S02]  /*4b60*/  USHF.L.U32 UR11, UR11, 0x7, URZ ;  /* 0x000000070b0b7899 */ /* 0x000fe400080006ff */
[----:B------:R-:W-:Y:S01]  /*4b70*/  USHF.L.U32 UR10, UR10, 0x6, URZ ;  /* 0x000000060a0a7899 */ /* 0x000fe200080006ff */
[----:B------:R-:W-:Y:S11]  /*4b80*/  BRA.U !UP4, `(.L_x_97) ;  /* 0x000000010c347547 */ /* 0x000ff6000b800000 */
[----:B------:R-:W-:Y:S01]  /*4b90*/  UPLOP3.LUT UP0, UPT, UPT, UPT, UP3, 0x80, 0x8 ;  /* 0x000000000008789c */ /* 0x000fe20003f0f030 */
[----:B--2---:R-:W-:Y:S02]  /*4ba0*/  HFMA2 R0, -RZ, RZ, 0, 5.9604644775390625e-08 ;  /* 0x00000001ff007431 */ /* 0x004fe400000001ff */
[----:B------:R-:W-:Y:S03]  /*4bb0*/  IMAD.MOV.U32 R92, RZ, RZ, 0x1 ;  /* 0x00000001ff5c7424 */ /* 0x000fe600078e00ff */
[----:B------:R-:W-:Y:S05]  /*4bc0*/  PLOP3.LUT P0, PT, PT, PT, UP0, 0x80, 0x8 ;  /* 0x000000000008781c */ /* 0x000fea0003f0f008 */
[----:B------:R-:W2:Y:S01]  /*4bd0*/  @UP0 LDCU.64 UR14, c[0x0][0x888] ;  /* 0x00011100ff0e07ac */ /* 0x000ea20008000a00 */
[----:B------:R-:W-:Y:S07]  /*4be0*/  @UP0 UIMAD UR8, UR36, UR4, URZ ;  /* 0x00000004240802a4 */ /* 0x000fee000f8e02ff */
[----:B------:R-:W-:Y:S01]  /*4bf0*/  @!P0 PRMT R92, R0, 0x7610, R92 ;  /* 0x00007610005c8816 */ /* 0x000fe2000000005c */
[----:B--2---:R-:W-:Y:S03]  /*4c00*/  @UP0 UIMAD.WIDE UR14, UR8, 0x4, UR14 ;  /* 0x00000004080e08a5 */ /* 0x004fe6000f8e020e */
[----:B------:R-:W2:Y:S03]  /*4c10*/  @!UP0 LDCU UR8, c[0x0][0x880] ;  /* 0x00011000ff0887ac */ /* 0x000ea60008000800 */
[----:B------:R-:W-:Y:S01]  /*4c20*/  IMAD.U32 R8, RZ, RZ, UR14 ;  /* 0x0000000eff087e24 */ /* 0x000fe2000f8e00ff */
[----:B------:R-:W-:Y:S05]  /*4c30*/  MOV R9, UR15 ;  /* 0x0000000f00097c02 */ /* 0x000fea0008000f00 */
[----:B-----5:R4:W5:Y:S02]  /*4c40*/  @P0 LDG.E R49, desc[UR46][R8.64] ;  /* 0x0000002e08310981 */ /* 0x020964000c1e1900 */
[----:B--2-4-:R-:W-:Y:S07]  /*4c50*/  @!P0 IMAD.U32 R49, RZ, RZ, UR8 ;  /* 0x00000008ff318e24 */ /* 0x014fee000f8e00ff */
.L_x_97:
[----:B-----5:R-:W-:Y:S01]  /*4c60*/  @!P2 FSETP.EQ.AND P0, PT, R49, RZ, PT ;  /* 0x000000ff3100a20b */ /* 0x020fe20003f02000 */
[----:B------:R-:W-:Y:S01]  /*4c70*/  @!UPT UIADD3 URZ, UPT, UPT, URZ, URZ, URZ ;  /* 0x000000fffffff290 */ /* 0x000fe2000fffe0ff */
[----:B------:R-:W-:Y:S11]  /*4c80*/  @!P2 BRA `(.L_x_98) ;  /* 0x000000000014a947 */ /* 0x000ff60003800000 */
[----:B------:R-:W-:Y:S02]  /*4c90*/  LOP3.LUT P2, RZ, R92, 0xff, RZ, 0xc0, !PT ;  /* 0x000000ff5cff7812 */ /* 0x000fe4000784c0ff */
[----:B------:R-:W-:Y:S04]  /*4ca0*/  PLOP3.LUT P0, PT, PT, PT, UP0, 0x80, 0x8 ;  /* 0x000000000008781c */ /* 0x000fe80003f0f008 */
[----:B------:R-:W-:Y:S07]  /*4cb0*/  PLOP3.LUT P0, PT, P0, PT, PT, 0x8, 0x80 ;  /* 0x000000000080781c */ /* 0x000fee000070e170 */
[----:B------:R-:W-:Y:S11]  /*4cc0*/  @P2 FSETP.EQ.AND P0, PT, R49, RZ, PT ;  /* 0x000000ff3100220b */ /* 0x000ff60003f02000 */
[----:B------:R-:W-:Y:S02]  /*4cd0*/  @!UPT UIADD3 URZ, UPT, UPT, URZ, URZ, URZ ;  /* 0x000000fffffff290 */ /* 0x000fe4000fffe0ff */
.L_x_98:
[----:B------:R-:W-:Y:S01]  /*4ce0*/  ULEA UR15, UR13, UR6, 0x3 ;  /* 0x000000060d0f7291 */ /* 0x000fe2000f8e18ff */
[----:B------:R-:W-:Y:S02]  /*4cf0*/  SHF.L.U32 R9, R29, 0x1f, RZ ;  /* 0x0000001f1d097819 */ /* 0x000fe400000006ff */
[----:B------:R-:W-:Y:S04]  /*4d00*/  ELECT P4, URZ, PT ;  /* 0x0000000000ff782f */ /* 0x000fe80003880000 */
[----:B------:R-:W-:Y:S02]  /*4d10*/  PLOP3.LUT P4, PT, P0, P4, PT, 0xf2, 0x2f ;  /* 0x00000000002f781c */ /* 0x000fe40000789e72 */
[----:B------:R-:W4:Y:S11]  /*4d20*/  SYNCS.PHASECHK.TRANS64.TRYWAIT P2, [UR15+0xb8], R9 ;  /* 0x0000b809ff0075a7 */ /* 0x000f36000804110f */
[----:B-1----:R-:W-:Y:S05]  /*4d30*/  @!P4 IADD3 R8, P0, PT, R30, 0x580, RZ ;  /* 0x000005801e08c810 */ /* 0x002fea0007f1e0ff */
[----:B--2---:R-:W-:Y:S01]  /*4d40*/  @!P4 IMAD.X R2, RZ, RZ, R31, P0 ;  /* 0x000000ffff02c224 */ /* 0x004fe200000e061f */
[----:B----4-:R-:W-:Y:S07]  /*4d50*/  @!P2 BRA `(.L_x_99) ;  /* 0x0000003c006ca947 */ /* 0x010fee0003800000 */
.L_x_185:
[----:B------:R-:W2:Y:S01]  /*4d60*/  LDC.64 R12, c[0x0][0xb18] ;  /* 0x0002c600ff0c7b82 */ /* 0x000ea20000000a00 */
[----:B------:R-:W-:Y:S01]  /*4d70*/  @!P4 R2UR UR8, R2 ;  /* 0x000000000208c2ca */ /* 0x000fe200000e0000 */
[----:B------:R-:W-:Y:S01]  /*4d80*/  VOTEU.ALL UP2, P4 ;  /* 0x0000000000ff7886 */ /* 0x000fe20002040000 */
[----:B------:R-:W-:Y:S01]  /*4d90*/  @!P4 R2UR UR9, R8 ;  /* 0x000000000809c2ca */ /* 0x000fe200000e0000 */
[----:B------:R-:W-:Y:S01]  /*4da0*/  VOTEU.ALL UP1, P4 ;  /* 0x0000000000ff7886 */ /* 0x000fe20002020000 */
[----:B-1----:R-:W-:Y:S03]  /*4db0*/  @!P4 IMAD.MOV.U32 R0, RZ, RZ, 0x2000 ;  /* 0x00002000ff00c424 */ /* 0x002fe600078e00ff */
[----:B------:R-:W1:Y:S01]  /*4dc0*/  @!P1 LDC R2, c[0x0][0xb0c] ;  /* 0x0002c300ff029b82 */ /* 0x000e620000000800 */
[----:B------:R-:W-:Y:S01]  /*4dd0*/  UMOV UR20, 0x0 ;  /* 0x0000000000147882 */ /* 0x000fe20000000000 */
[----:B------:R-:W-:Y:S01]  /*4de0*/  UMOV UR21, 0x10000000 ;  /* 0x1000000000157882 */ /* 0x000fe20000000000 */
[----:B------:R-:W-:Y:S01]  /*4df0*/  UMOV UR12, UR36 ;  /* 0x00000024000c7c82 */ /* 0x000fe20008000000 */
[----:B------:R-:W-:Y:S01]  /*4e00*/  UIADD3 UR14, UPT, UPT, UR13, 0x1, URZ ;  /* 0x000000010d0e7890 */ /* 0x000fe2000fffe0ff */
[----:B------:R-:W-:Y:S01]  /*4e10*/  @P3 SHF.R.U32.HI R26, RZ, 0x10, R21 ;  /* 0x00000010ff1a3819 */ /* 0x000fe20000011615 */
[----:B------:R-:W-:Y:S02]  /*4e20*/  VIADD R28, R28, 0x1 ;  /* 0x000000011c1c7836 */ /* 0x000fe40000000000 */
[----:B------:R-:W-:Y:S01]  /*4e30*/  IMAD.U32 R9, RZ, RZ, UR8 ;  /* 0x00000008ff097e24 */ /* 0x000fe2000f8e00ff */
[----:B------:R-:W-:Y:S01]  /*4e40*/  @!UP2 ULEA UR8, UR13, UR6, 0xd ;  /* 0x000000060d08a291 */ /* 0x000fe2000f8e68ff */
[----:B------:R-:W-:Y:S01]  /*4e50*/  IMAD.U32 R8, RZ, RZ, UR9 ;  /* 0x00000009ff087e24 */ /* 0x000fe2000f8e00ff */
[----:B------:R-:W-:Y:S02]  /*4e60*/  UIADD3 UR9, UPT, UPT, UR15, 0xa0, URZ ;  /* 0x000000a00f097890 */ /* 0x000fe4000fffe0ff */
[----:B------:R-:W-:Y:S01]  /*4e70*/  @!P4 R2UR UR19, R9 ;  /* 0x000000000913c2ca */ /* 0x000fe200000e0000 */
[----:B------:R-:W-:Y:S01]  /*4e80*/  @!UP2 UIADD3 UR8, UPT, UPT, UR8, 0x200, URZ ;  /* 0x000002000808a890 */ /* 0x000fe2000fffe0ff */
[----:B------:R-:W-:Y:S01]  /*4e90*/  @!P4 R2UR UR18, R8 ;  /* 0x000000000812c2ca */ /* 0x000fe200000e0000 */
[----:B------:R-:W-:Y:S01]  /*4ea0*/  UISETP.NE.AND UP5, UPT, UR14, 0x3, UPT ;  /* 0x000000030e00788c */ /* 0x000fe2000bfa5270 */
[----:B------:R-:W4:Y:S01]  /*4eb0*/  LDC.64 R8, c[0x0][0xb10] ;  /* 0x0002c400ff087b82 */ /* 0x000f220000000a00 */
[----:B------:R-:W-:Y:S02]  /*4ec0*/  UPRMT UR16, UR37, 0x654, UR9 ;  /* 0x0000065425107896 */ /* 0x000fe40008000009 */
[----:B------:R-:W-:Y:S02]  /*4ed0*/  USEL UR17, URZ, 0x1, UP5 ;  /* 0x00000001ff117887 */ /* 0x000fe4000a800000 */
[----:B------:R-:W-:Y:S04]  /*4ee0*/  USEL UR14, UR14, URZ, UP5 ;  /* 0x000000ff0e0e7287 */ /* 0x000fe8000a800000 */
[----:B------:R-:W-:Y:S01]  /*4ef0*/  ULEA UR13, UR14, UR6, 0x3 ;  /* 0x000000060e0d7291 */ /* 0x000fe2000f8e18ff */
[----:B------:R-:W-:Y:S01]  /*4f00*/  LOP3.LUT R29, R29, UR17, RZ, 0x3c, !PT ;  /* 0x000000111d1d7c12 */ /* 0x000fe2000f8e3cff */
[----:B------:R1:W-:Y:S01]  /*4f10*/  @!UP1 UTMALDG.3D [UR8], [UR18], desc[UR20] ;  /* 0x00001408120095b4 */ /* 0x0003e20008011000 */
[----:B------:R5:W-:Y:S02]  /*4f20*/  @!P4 SYNCS.ARRIVE.TRANS64.RED.A0TR RZ, [UR15+0xa0], R0 ;  /* 0x0000a000ffffc9a7 */ /* 0x000be4000830040f */
[----:B------:R-:W-:Y:S01]  /*4f30*/  SHF.L.U32 R14, R29, 0x1f, RZ ;  /* 0x0000001f1d0e7819 */ /* 0x000fe200000006ff */
[C---:B----4-:R-:W-:Y:S01]  /*4f40*/  @!P1 IMAD.HI.U32 R8, R11.reuse, R8, RZ ;  /* 0x000000080b089227 */ /* 0x050fe200078e00ff */
[----:B--2---:R-:W-:Y:S02]  /*4f50*/  @!P1 ISETP.NE.AND P0, PT, R12, 0x1, PT ;  /* 0x000000010c00980c */ /* 0x004fe40003f05270 */
[----:B-1----:R-:W-:Y:S01]  /*4f60*/  @!P1 ISETP.NE.AND P2, PT, R2, 0x1, PT ;  /* 0x000000010200980c */ /* 0x002fe20003f45270 */
[----:B------:R-:W-:Y:S01]  /*4f70*/  SYNCS.ARRIVE.TRANS64.RED.A1T0 RZ, [UR16], RZ ;  /* 0x000000ffffff79a7 */ /* 0x000fe20008100410 */
[C---:B------:R-:W-:Y:S01]  /*4f80*/  @!P1 IMAD.HI.U32 R13, R10.reuse, R13, RZ ;  /* 0x0000000d0a0d9227 */ /* 0x040fe200078e00ff */
[----:B------:R-:W-:Y:S04]  /*4f90*/  @!P1 SHF.R.U32.HI R8, RZ, R9, R8 ;  /* 0x00000009ff089219 */ /* 0x000fe80000011608 */
[----:B------:R-:W-:Y:S01]  /*4fa0*/  @!P1 SEL R8, R11, R8, !P2 ;  /* 0x000000080b089207 */ /* 0x000fe20005000000 */
[----:B------:R-:W1:Y:S01]  /*4fb0*/  SYNCS.PHASECHK.TRANS64.TRYWAIT P5, [UR13+0xb8], R14 ;  /* 0x0000b80eff0075a7 */ /* 0x000e6200080a110d */
[----:B-----5:R-:W2:Y:S02]  /*4fc0*/  @!P1 LDC R0, c[0x0][0xb20] ;  /* 0x0002c800ff009b82 */ /* 0x020ea40000000800 */
[----:B--2---:R-:W-:Y:S04]  /*4fd0*/  @!P1 SHF.R.U32.HI R0, RZ, R0, R13 ;  /* 0x00000000ff009219 */ /* 0x004fe8000001160d */
[----:B------:R-:W-:Y:S05]  /*4fe0*/  @!P1 SEL R9, R10, R0, !P0 ;  /* 0x000000000a099207 */ /* 0x000fea0004000000 */
[----:B------:R-:W-:Y:S02]  /*4ff0*/  @!P1 IMAD.IADD R0, R9, 0x1, -R8 ;  /* 0x0000000109009824 */ /* 0x000fe400078e0a08 */
[----:B------:R-:W-:Y:S02]  /*5000*/  @!P1 IMAD.IADD R8, R8, 0x1, -R9 ;  /* 0x0000000108089824 */ /* 0x000fe400078e0a09 */
[----:B------:R-:W-:Y:S02]  /*5010*/  @!P1 IMAD R11, R0, R2, R11 ;  /* 0x00000002000b9224 */ /* 0x000fe400078e020b */
[----:B------:R-:W-:Y:S01]  /*5020*/  @!P1 IMAD R10, R8, R12, R10 ;  /* 0x0000000c080a9224 */ /* 0x000fe200078e020a */
[----:B-1----:R-:W-:Y:S06]  /*5030*/  @!P5 BRA `(.L_x_100) ;  /* 0x0000003800ccd947 */ /* 0x002fec0003800000 */
.L_x_187:
[----:B------:R-:W-:Y:S01]  /*5040*/  @!P4 IADD3 R2, P0, PT, R30, 0x580, RZ ;  /* 0x000005801e02c810 */ /* 0x000fe20007f1e0ff */
[----:B------:R-:W-:Y:S01]  /*5050*/  UMOV UR18, 0x0 ;  /* 0x0000000000127882 */ /* 0x000fe20000000000 */
[----:B------:R-:W-:Y:S01]  /*5060*/  UMOV UR19, 0x10000000 ;  /* 0x1000000000137882 */ /* 0x000fe20000000000 */
[----:B------:R-:W-:Y:S01]  /*5070*/  VOTEU.ALL UP1, P4 ;  /* 0x0000000000ff7886 */ /* 0x000fe20002020000 */
[----:B------:R-:W-:Y:S01]  /*5080*/  @!P4 R2UR UR9, R2 ;  /* 0x000000000209c2ca */ /* 0x000fe200000e0000 */
[----:B-1----:R-:W-:Y:S01]  /*5090*/  @!P4 IMAD.X R0, RZ, RZ, R31, P0 ;  /* 0x000000ffff00c224 */ /* 0x002fe200000e061f */
[----:B------:R-:W-:Y:S01]  /*50a0*/  UMOV UR12, UR36 ;  /* 0x00000024000c7c82 */ /* 0x000fe20008000000 */
[----:B------:R-:W-:Y:S01]  /*50b0*/  @P3 R2UR UR36, R26 ;  /* 0x000000001a2432ca */ /* 0x000fe200000e0000 */
[----:B------:R-:W-:Y:S01]  /*50c0*/  @!UP1 ULEA UR15, UR14, UR6, 0xd ;  /* 0x000000060e0f9291 */ /* 0x000fe2000f8e68ff */
[----:B------:R-:W-:Y:S01]  /*50d0*/  ISETP.NE.AND P0, PT, R28, 0x2, PT ;  /* 0x000000021c00780c */ /* 0x000fe20003f05270 */
[----:B------:R-:W-:Y:S01]  /*50e0*/  @!UP1 UIADD3 UR10, UPT, UPT, UR10, 0x20, URZ ;  /* 0x000000200a0a9890 */ /* 0x000fe2000fffe0ff */
[----:B------:R-:W-:Y:S01]  /*50f0*/  @!P4 R2UR UR8, R0 ;  /* 0x000000000008c2ca */ /* 0x000fe200000e0000 */
[----:B------:R-:W-:Y:S01]  /*5100*/  IMAD.IADD R15, R10, 0x1, R90 ;  /* 0x000000010a0f7824 */ /* 0x000fe200078e025a */
[----:B------:R-:W-:Y:S01]  /*5110*/  SEL R0, RZ, 0x1, P0 ;  /* 0x00000001ff007807 */ /* 0x000fe20000000000 */
[----:B------:R-:W-:Y:S01]  /*5120*/  IMAD.IADD R14, R11, 0x1, R91 ;  /* 0x000000010b0e7824 */ /* 0x000fe200078e025b */
[----:B------:R-:W-:Y:S02]  /*5130*/  SEL R28, R28, RZ, P0 ;  /* 0x000000ff1c1c7207 */ /* 0x000fe40000000000 */
[----:B------:R-:W-:Y:S01]  /*5140*/  IMAD.U32 R8, RZ, RZ, UR9 ;  /* 0x00000009ff087e24 */ /* 0x000fe2000f8e00ff */
[----:B------:R-:W-:Y:S01]  /*5150*/  UIADD3 UR9, UPT, UPT, UR13, 0xa0, URZ ;  /* 0x000000a00d097890 */ /* 0x000fe2000fffe0ff */
[----:B------:R-:W-:Y:S03]  /*5160*/  LOP3.LUT R27, R27, R0, RZ, 0x3c, !PT ;  /* 0x000000001b1b7212 */ /* 0x000fe600078e3cff */
[----:B------:R-:W-:Y:S02]  /*5170*/  @!P4 R2UR UR16, R8 ;  /* 0x000000000810c2ca */ /* 0x000fe400000e0000 */
[----:B------:R-:W-:Y:S01]  /*5180*/  IMAD.U32 R9, RZ, RZ, UR8 ;  /* 0x00000008ff097e24 */ /* 0x000fe2000f8e00ff */
[----:B------:R-:W-:Y:S01]  /*5190*/  @!UP1 UIADD3 UR8, UPT, UPT, UR15, 0x200, URZ ;  /* 0x000002000f089890 */ /* 0x000fe2000fffe0ff */
[----:B------:R-:W-:Y:S01]  /*51a0*/  VOTEU.ALL UP1, P4 ;  /* 0x0000000000ff7886 */ /* 0x000fe20002020000 */
[----:B------:R-:W-:Y:S02]  /*51b0*/  UPRMT UR15, UR37, 0x654, UR9 ;  /* 0x00000654250f7896 */ /* 0x000fe40008000009 */
[----:B------:R-:W-:Y:S11]  /*51c0*/  @!P4 R2UR UR17, R9 ;  /* 0x000000000911c2ca */ /* 0x000ff600000e0000 */
[----:B------:R-:W-:Y:S02]  /*51d0*/  @!UPT UIADD3 URZ, UPT, UPT, URZ, URZ, URZ ;  /* 0x000000fffffff290 */ /* 0x000fe4000fffe0ff */
[----:B------:R2:W-:Y:S01]  /*51e0*/  @!UP1 UTMALDG.3D [UR8], [UR16], desc[UR18] ;  /* 0x00001208100095b4 */ /* 0x0005e20008011000 */
[----:B------:R2:W-:Y:S01]  /*51f0*/  @!P4 SYNCS.ARRIVE.TRANS64.RED.A0TR RZ, [UR13+0xa0], R25 ;  /* 0x0000a019ffffc9a7 */ /* 0x0005e2000830040d */
[----:B------:R-:W-:Y:S04]  /*5200*/  UIADD3 UR13, UPT, UPT, UR14, 0x1, URZ ;  /* 0x000000010e0d7890 */ /* 0x000fe8000fffe0ff */
[----:B------:R-:W-:Y:S04]  /*5210*/  UISETP.NE.AND UP1, UPT, UR13, 0x3, UPT ;  /* 0x000000030d00788c */ /* 0x000fe8000bf25270 */
[----:B------:R-:W-:Y:S02]  /*5220*/  USEL UR14, URZ, 0x1, UP1 ;  /* 0x00000001ff0e7887 */ /* 0x000fe40008800000 */
[----:B------:R-:W-:Y:S02]  /*5230*/  USEL UR13, UR13, URZ, UP1 ;  /* 0x000000ff0d0d7287 */ /* 0x000fe40008800000 */
[----:B------:R-:W-:Y:S02]  /*5240*/  UPLOP3.LUT UP1, UPT, UPT, UPT, UPT, 0x80, 0x8 ;  /* 0x000000000008789c */ /* 0x000fe40003f2f070 */
[----:B------:R-:W-:Y:S01]  /*5250*/  LOP3.LUT R29, R29, UR14, RZ, 0x3c, !PT ;  /* 0x0000000e1d1d7c12 */ /* 0x000fe2000f8e3cff */
[----:B------:R-:W-:Y:S01]  /*5260*/  SYNCS.ARRIVE.TRANS64.RED.A1T0 RZ, [UR15], RZ ;  /* 0x000000ffffff79a7 */ /* 0x000fe2000810040f */
[----:B------:R-:W-:Y:S07]  /*5270*/  @P3 BRA `(.L_x_101) ;  /* 0xfffffff4001c3947 */ /* 0x000fee000383ffff */
[----:B------:R-:W-:Y:S01]  /*5280*/  UIADD3 UR6, UPT, UPT, UR6, 0xb8, URZ ;  /* 0x000000b806067890 */ /* 0x000fe2000fffe0ff */
[----:B------:R-:W-:-:S03]  /*5290*/  SHF.L.U32 R2, R29, 0x1f, RZ ;  /* 0x0000001f1d027819 */ /* 0x000fc600000006ff */
[----:B------:R-:W-:-:S09]  /*52a0*/  ULEA UR4, UR13, UR6, 0x3 ;  /* 0x000000060d047291 */ /* 0x000fd2000f8e18ff */
[----:B------:R-:W1:Y:S02]  /*52b0*/  SYNCS.PHASECHK.TRANS64.TRYWAIT P0, [UR4], R2 ;  /* 0x00000002ff0075a7 */ /* 0x000e640008001104 */
[----:B-1----:R-:W-:Y:S05]  /*52c0*/  @!P0 BRA `(.L_x_102) ;  /* 0x0000003800408947 */ /* 0x002fea0003800000 */
.L_x_189:
        /* <DEDUP_REMOVED lines=9> */
.L_x_191:
[----:B------:R-:W-:-:S04]  /*5360*/  UIADD3 UR5, UPT, UPT, UR5, 0x1, URZ ;  /* 0x0000000105057890 */ /* 0x000fc8000fffe0ff */
[----:B------:R-:W-:-:S04]  /*5370*/  UISETP.NE.AND UP0, UPT, UR5, 0x3, UPT ;  /* 0x000000030500788c */ /* 0x000fc8000bf05270 */
[----:B------:R-:W-:Y:S02]  /*5380*/  USEL UR4, URZ, 0x1, UP0 ;  /* 0x00000001ff047887 */ /* 0x000fe40008000000 */
[----:B------:R-:W-:-:S04]  /*5390*/  USEL UR5, UR5, URZ, UP0 ;  /* 0x000000ff05057287 */ /* 0x000fc80008000000 */
[----:B------:R-:W-:Y:S01]  /*53a0*/  ULEA UR5, UR5, UR6, 0x3 ;  /* 0x0000000605057291 */ /* 0x000fe2000f8e18ff */
[----:B-1----:R-:W-:-:S04]  /*53b0*/  LOP3.LUT R2, R29, UR4, RZ, 0x3c, !PT ;  /* 0x000000041d027c12 */ /* 0x002fc8000f8e3cff */
[----:B------:R-:W-:Y:S01]  /*53c0*/  SHF.L.U32 R2, R2, 0x1f, RZ ;  /* 0x0000001f02027819 */ /* 0x000fe200000006ff */
[----:B------:R-:W-:-:S07]  /*53d0*/  IMAD.U32 R0, RZ, RZ, UR5 ;  /* 0x00000005ff007e24 */ /* 0x000fce000f8e00ff */
.L_x_104:
[----:B-1----:R1:W4:Y:S02]  /*53e0*/  SYNCS.PHASECHK.TRANS64.TRYWAIT P0, [R0+URZ], R2 ;  /* 0x00000002000075a7 */ /* 0x00232400080011ff */
[----:B----4-:R-:W-:Y:S05]  /*53f0*/  @!P0 NANOSLEEP.SYNCS 0x989680 ;  /* 0x009896800000895d */ /* 0x010fea0003900000 */
[----:B------:R-:W4:Y:S02]  /*5400*/  @!P0 SYNCS.PHASECHK.TRANS64 P0, [R0+URZ], R2 ;  /* 0x00000002000085a7 */ /* 0x000f2400080010ff */
[----:B--2-4-:R-:W-:Y:S05]  /*5410*/  @P0 EXIT ;  /* 0x000000000000094d */ /* 0x014fea0003800000 */
[----:B------:R-:W-:Y:S05]  /*5420*/  BRA `(.L_x_104) ;  /* 0xfffffffc00ec7947 */ /* 0x000fea000383ffff */
.L_x_92:
[----:B------:R-:W-:-:S06]  /*5430*/  UISETP.GE.AND UP1, UPT, UR10, 0x4, UPT ;  /* 0x000000040a00788c */ /* 0x000fcc000bf26270 */
[----:B------:R-:W-:-:S13]  /*5440*/  PLOP3.LUT P0, PT, PT, PT, UP1, 0x80, 0x8 ;  /* 0x000000000008781c */ /* 0x000fda0003f0f018 */
[----:B------:R-:W-:Y:S05]  /*5450*/  @!P0 EXIT ;  /* 0x000000000000894d */ /* 0x000fea0003800000 */
[----:B------:R-:W-:Y:S01]  /*5460*/  BAR.SYNC.DEFER_BLOCKING 0x6, 0xa0 ;  /* 0x0182800000007b1d */ /* 0x000fe20000010000 */
[C---:B------:R-:W-:Y:S01]  /*5470*/  IMAD.SHL.U32 R2, R97.reuse, 0x20, RZ ;  /* 0x0000002061027824 */ /* 0x040fe200078e00ff */
[C---:B------:R-:W-:Y:S01]  /*5480*/  LOP3.LUT R98, R97.reuse, 0x2, RZ, 0xc0, !PT ;  /* 0x0000000261627812 */ /* 0x040fe200078ec0ff */
[C---:B------:R-:W-:Y:S01]  /*5490*/  IMAD.SHL.U32 R103, R97.reuse, 0x4, RZ ;  /* 0x0000000461677824 */ /* 0x040fe200078e00ff */
[C---:B------:R-:W-:Y:S01]  /*54a0*/  LOP3.LUT R104, R97.reuse, 0x60, RZ, 0xc0, !PT ;  /* 0x0000006061687812 */ /* 0x040fe200078ec0ff */
[C---:B------:R-:W-:Y:S01]  /*54b0*/  IMAD.U32 R46, R97.reuse, 0x10000, RZ ;  /* 0x00010000612e7824 */ /* 0x040fe200078e00ff */
[----:B------:R-:W-:Y:S02]  /*54c0*/  UMOV UR48, 0x400 ;  /* 0x0000040000307882 */ /* 0x000fe40000000000 */
[----:B------:R-:W1:Y:S01]  /*54d0*/  LDC R95, c[0x0][0x370] ;  /* 0x0000dc00ff5f7b82 */ /* 0x000e620000000800 */
[----:B------:R-:W-:Y:S01]  /*54e0*/  ULEA UR48, UR37, UR48, 0x18 ;  /* 0x0000003025307291 */ /* 0x000fe2000f8ec0ff */
[----:B------:R-:W-:Y:S01]  /*54f0*/  LOP3.LUT R3, R2, 0xc0, RZ, 0xc0, !PT ;  /* 0x000000c002037812 */ /* 0x000fe200078ec0ff */
[----:B------:R-:W-:Y:S01]  /*5500*/  IMAD.MOV.U32 R45, RZ, RZ, RZ ;  /* 0x000000ffff2d7224 */ /* 0x000fe200078e00ff */
[----:B------:R-:W-:Y:S01]  /*5510*/  LOP3.LUT R97, R97, 0x4, RZ, 0xc0, !PT ;  /* 0x0000000461617812 */ /* 0x000fe200078ec0ff */
[----:B------:R-:W-:Y:S01]  /*5520*/  UIADD3 UR52, UPT, UPT, UR48, 0x200, URZ ;  /* 0x0000020030347890 */ /* 0x000fe2000fffe0ff */
[----:B------:R-:W-:-:S02]  /*5530*/  LOP3.LUT R103, R3, 0x18, R103, 0xf8, !PT ;  /* 0x0000001803677812 */ /* 0x000fc400078ef867 */
[----:B------:R-:W-:Y:S01]  /*5540*/  CS2R R100, SRZ ;  /* 0x0000000000647805 */ /* 0x000fe2000001ff00 */
[----:B------:R-:W2:Y:S01]  /*5550*/  LDC R42, c[0x0][0xb0c] ;  /* 0x0002c300ff2a7b82 */ /* 0x000ea20000000800 */
[----:B------:R-:W-:Y:S01]  /*5560*/  LOP3.LUT R46, R46, 0x600000, RZ, 0xc0, !PT ;  /* 0x006000002e2e7812 */ /* 0x000fe200078ec0ff */
[----:B------:R-:W-:Y:S01]  /*5570*/  IMAD.MOV.U32 R108, RZ, RZ, RZ ;  /* 0x000000ffff6c7224 */ /* 0x000fe200078e00ff */
[----:B------:R-:W-:Y:S01]  /*5580*/  IADD3 R102, PT, PT, -R97, 0x2, RZ ;  /* 0x0000000261667810 */ /* 0x000fe20007ffe1ff */
[----:B------:R-:W-:Y:S01]  /*5590*/  IMAD.MOV R98, RZ, RZ, -R98 ;  /* 0x000000ffff627224 */ /* 0x000fe200078e0a62 */
[----:B------:R-:W-:Y:S01]  /*55a0*/  LOP3.LUT R103, R103, 0xf20, R2, 0xf8, !PT ;  /* 0x00000f2067677812 */ /* 0x000fe200078ef802 */
[----:B------:R-:W-:Y:S01]  /*55b0*/  IMAD.MOV R97, RZ, RZ, -R97 ;  /* 0x000000ffff617224 */ /* 0x000fe200078e0a61 */
[----:B------:R-:W3:Y:S01]  /*55c0*/  LDCU.64 UR54, c[0x0][0x348] ;  /* 0x00006900ff3677ac */ /* 0x000ee20008000a00 */
[----:B------:R-:W4:Y:S01]  /*55d0*/  LDC R93, c[0x0][0xb20] ;  /* 0x0002c800ff5d7b82 */ /* 0x000f220000000800 */
[----:B------:R-:W3:Y:S01]  /*55e0*/  LDS R0, [UR48+0x190] ;  /* 0x00019030ff007984 */ /* 0x000ee20008000800 */
[----:B------:R-:W-:Y:S01]  /*55f0*/  IMAD.SHL.U32 R102, R102, 0x10, RZ ;  /* 0x0000001066667824 */ /* 0x000fe200078e00ff */
[----:B------:R-:W-:Y:S01]  /*5600*/  LEA R103, R103, UR52, 0x1 ;  /* 0x0000003467677c11 */ /* 0x000fe2000f8e08ff */
[----:B------:R-:W-:Y:S01]  /*5610*/  UMOV UR51, 0x1 ;  /* 0x0000000100337882 */ /* 0x000fe20000000000 */
[----:B------:R-:W-:Y:S01]  /*5620*/  UMOV UR56, URZ ;  /* 0x000000ff00387c82 */ /* 0x000fe20008000000 */
[----:B------:R-:W1:Y:S02]  /*5630*/  LDCU.64 UR38, c[0x0][0x888] ;  /* 0x00011100ff2677ac */ /* 0x000e640008000a00 */
[----:B------:R-:W1:Y:S01]  /*5640*/  LDC R41, c[0x0][0xb30] ;  /* 0x0002cc00ff297b82 */ /* 0x000e620000000800 */
[----:B------:R-:W1:Y:S01]  /*5650*/  LDCU.64 UR44, c[0x0][0x890] ;  /* 0x00011200ff2c77ac */ /* 0x000e620008000a00 */
[----:B------:R-:W-:Y:S01]  /*5660*/  UMOV UR50, URZ ;  /* 0x000000ff00327c82 */ /* 0x000fe20008000000 */
[----:B------:R-:W-:-:S05]  /*5670*/  UMOV UR49, URZ ;  /* 0x000000ff00317c82 */ /* 0x000fca0008000000 */
[----:B------:R-:W1:Y:S08]  /*5680*/  LDC.64 R88, c[0x0][0xb10] ;  /* 0x0002c400ff587b82 */ /* 0x000e700000000a00 */
[----:B------:R-:W1:Y:S08]  /*5690*/  LDC.64 R38, c[0x0][0xb18] ;  /* 0x0002c600ff267b82 */ /* 0x000e700000000a00 */
[----:B------:R-:W1:Y:S08]  /*56a0*/  LDC.64 R36, c[0x0][0xb28] ;  /* 0x0002ca00ff247b82 */ /* 0x000e700000000a00 */
[----:B------:R-:W1:Y:S01]  /*56b0*/  LDC.64 R86, c[0x0][0x8b0] ;  /* 0x00022c00ff567b82 */ /* 0x000e620000000a00 */
[----:B---3--:R-:W-:-:S07]  /*56c0*/  IMAD.IADD R46, R0, 0x1, R46 ;  /* 0x00000001002e7824 */ /* 0x008fce00078e022e */
[----:B------:R-:W3:Y:S08]  /*56d0*/  LDC.64 R84, c[0x0][0x8a8] ;  /* 0x00022a00ff547b82 */ /* 0x000ef00000000a00 */
[----:B--2-4-:R-:W1:Y:S02]  /*56e0*/  LDC R94, c[0x0][0x374] ;  /* 0x0000dd00ff5e7b82 */ /* 0x014e640000000800 */
.L_x_135:
[----:B------:R-:W-:Y:S02]  /*56f0*/  LEA R0, R108, UR48, 0x3 ;  /* 0x000000306c007c11 */ /* 0x000fe4000f8e18ff */
[----:B------:R-:W-:Y:S02]  /*5700*/  SHF.L.U32 R2, R100, 0x1f, RZ ;  /* 0x0000001f64027819 */ /* 0x000fe400000006ff */
[----:B------:R-:W-:Y:S02]  /*5710*/  LEA R16, R108, UR48, 0x4 ;  /* 0x000000306c107c11 */ /* 0x000fe4000f8e20ff */
[----:B------:R-:W2:Y:S02]  /*5720*/  SYNCS.PHASECHK.TRANS64.TRYWAIT P0, [R0+URZ+0xe0], R2 ;  /* 0x0000e002000075a7 */ /* 0x000ea400080011ff */
[----:B--2---:R-:W-:Y:S05]  /*5730*/  @!P0 BRA `(.L_x_105) ;  /* 0x0000003400548947 */ /* 0x004fea0003800000 */
.L_x_192:
[----:B------:R-:W4:Y:S01]  /*5740*/  LDC.64 R10, c[0x0][0xb10] ;  /* 0x0002c400ff0a7b82 */ /* 0x000f220000000a00 */
[----:B------:R-:W3:Y:S01]  /*5750*/  LDS.128 R16, [R16+0x170] ;  /* 0x0001700010107984 */ /* 0x000ee20000000c00 */
[----:B-1----:R-:W-:Y:S01]  /*5760*/  ISETP.NE.AND P1, PT, R41, 0x1, PT ;  /* 0x000000012900780c */ /* 0x002fe20003f25270 */
[----:B--2---:R-:W-:Y:S01]  /*5770*/  VIADD R0, R0, 0xf0 ;  /* 0x000000f000007836 */ /* 0x004fe20000000000 */
[----:B------:R-:W-:Y:S04]  /*5780*/  ISETP.GE.AND P0, PT, R40, 0x1, PT ;  /* 0x000000012800780c */ /* 0x000fe80003f06270 */
[----:B------:R-:W1:Y:S01]  /*5790*/  LDC.64 R8, c[0x0][0xb18] ;  /* 0x0002c600ff087b82 */ /* 0x000e620000000a00 */
[----:B------:R-:W-:Y:S01]  /*57a0*/  PRMT R0, RZ, 0x654, R0 ;  /* 0x00000654ff007816 */ /* 0x000fe20000000000 */
[----:B------:R-:W-:Y:S01]  /*57b0*/  @!PT LDS RZ, [RZ] ;  /* 0x00000000fffff984 */ /* 0x000fe20000000800 */
[----:B------:R-:W-:Y:S01]  /*57c0*/  @!PT LDS RZ, [RZ] ;  /* 0x00000000fffff984 */ /* 0x000fe20000000800 */
[----:B------:R-:W-:Y:S01]  /*57d0*/  @!PT LDS RZ, [RZ] ;  /* 0x00000000fffff984 */ /* 0x000fe20000000800 */
[----:B------:R-:W-:Y:S01]  /*57e0*/  @!PT LDS RZ, [RZ] ;  /* 0x00000000fffff984 */ /* 0x000fe20000000800 */
[----:B------:R2:W-:Y:S06]  /*57f0*/  MEMBAR.ALL.CTA ;  /* 0x0000000000007992 */ /* 0x0005ec0000008000 */
[----:B--2---:R-:W2:Y:S01]  /*5800*/  FENCE.VIEW.ASYNC.S ;  /* 0x00000000000073c6 */ /* 0x004ea20000000000 */
[----:B------:R-:W1:Y:S08]  /*5810*/  @!P1 LDC R12, c[0x0][0xb20] ;  /* 0x0002c800ff0c9b82 */ /* 0x000e700000000800 */
[----:B------:R-:W1:Y:S01]  /*5820*/  @!P1 LDC R7, c[0x0][0xb0c] ;  /* 0x0002c300ff079b82 */ /* 0x000e620000000800 */
[----:B--2---:R2:W-:Y:S01]  /*5830*/  SYNCS.ARRIVE.TRANS64.RED.A1T0 RZ, [R0+URZ], RZ ;  /* 0x000000ff00ff79a7 */ /* 0x0045e200081004ff */
[----:B---3--:R-:W-:Y:S04]  /*5840*/  LOP3.LUT P4, RZ, R18, 0x1, RZ, 0xc0, !PT ;  /* 0x0000000112ff7812 */ /* 0x008fe8000788c0ff */
[----:B------:R-:W-:Y:S09]  /*5850*/  P2R R105, PR, RZ, 0x10 ;  /* 0x00000010ff697803 */ /* 0x000ff20000000000 */
[----:B------:R-:W-:Y:S02]  /*5860*/  @P4 MOV R44, R16 ;  /* 0x00000010002c4202 */ /* 0x000fe40000000f00 */
[----:B------:R-:W-:Y:S01]  /*5870*/  @P4 LOP3.LUT R43, R17, 0xffff, RZ, 0xc0, !PT ;  /* 0x0000ffff112b4812 */ /* 0x000fe200078ec0ff */
[----:B--2-4-:R-:W-:Y:S06]  /*5880*/  @!P0 BRA `(.L_x_106) ;  /* 0x0000000000a48947 */ /* 0x014fec0003800000 */
[----:B------:R-:W-:Y:S01]  /*5890*/  IMAD.HI.U32 R0, R94, R39, RZ ;  /* 0x000000275e007227 */ /* 0x000fe200078e00ff */
[----:B------:R-:W-:Y:S02]  /*58a0*/  ISETP.NE.AND P0, PT, R38, 0x1, PT ;  /* 0x000000012600780c */ /* 0x000fe40003f05270 */
[----:B------:R-:W-:Y:S01]  /*58b0*/  ISETP.NE.AND P2, PT, R40, 0x1, PT ;  /* 0x000000012800780c */ /* 0x000fe20003f45270 */
[----:B------:R-:W-:Y:S01]  /*58c0*/  IMAD.HI.U32 R4, R95, R88, RZ ;  /* 0x000000585f047227 */ /* 0x000fe200078e00ff */
[----:B------:R-:W-:Y:S02]  /*58d0*/  SHF.R.U32.HI R0, RZ, R93, R0 ;  /* 0x0000005dff007219 */ /* 0x000fe40000011600 */
[----:B------:R-:W-:Y:S01]  /*58e0*/  ISETP.NE.AND P3, PT, R42, 0x1, PT ;  /* 0x000000012a00780c */ /* 0x000fe20003f65270 */
[----:B------:R-:W-:Y:S01]  /*58f0*/  IMAD.HI.U32 R6, R43, R39, RZ ;  /* 0x000000272b067227 */ /* 0x000fe200078e00ff */
[-C--:B------:R-:W-:Y:S02]  /*5900*/  SHF.R.U32.HI R4, RZ, R89.reuse, R4 ;  /* 0x00000059ff047219 */ /* 0x080fe40000011604 */
[----:B------:R-:W-:Y:S01]  /*5910*/  SEL R0, R94, R0, !P0 ;  /* 0x000000005e007207 */ /* 0x000fe20004000000 */
[----:B------:R-:W-:Y:S01]  /*5920*/  IMAD.HI.U32 R5, R44, R88, RZ ;  /* 0x000000582c057227 */ /* 0x000fe200078e00ff */
[----:B------:R-:W-:Y:S03]  /*5930*/  SEL R4, R95, R4, !P3 ;  /* 0x000000045f047207 */ /* 0x000fe60005800000 */
[-C--:B------:R-:W-:Y:S01]  /*5940*/  IMAD.HI.U32 R3, R0, R36.reuse, RZ ;  /* 0x0000002400037227 */ /* 0x080fe200078e00ff */
[----:B------:R-:W-:Y:S03]  /*5950*/  SHF.R.U32.HI R5, RZ, R89, R5 ;  /* 0x00000059ff057219 */ /* 0x000fe60000011605 */
[----:B------:R-:W-:Y:S01]  /*5960*/  IMAD.HI.U32 R2, R4, R36, RZ ;  /* 0x0000002404027227 */ /* 0x000fe200078e00ff */
[----:B------:R-:W-:Y:S02]  /*5970*/  @P2 SHF.R.U32.HI R0, RZ, R37, R3 ;  /* 0x00000025ff002219 */ /* 0x000fe40000011603 */
[----:B------:R-:W-:Y:S02]  /*5980*/  SHF.R.U32.HI R3, RZ, R93, R6 ;  /* 0x0000005dff037219 */ /* 0x000fe40000011606 */
[----:B------:R-:W-:Y:S01]  /*5990*/  @P2 SHF.R.U32.HI R4, RZ, R37, R2 ;  /* 0x00000025ff042219 */ /* 0x000fe20000011602 */
[----:B------:R-:W-:Y:S01]  /*59a0*/  IMAD R0, R40, R0, RZ ;  /* 0x0000000028007224 */ /* 0x000fe200078e02ff */
[----:B------:R-:W-:Y:S02]  /*59b0*/  SEL R3, R43, R3, !P0 ;  /* 0x000000032b037207 */ /* 0x000fe40004000000 */
[----:B------:R-:W-:Y:S01]  /*59c0*/  SEL R2, R44, R5, !P3 ;  /* 0x000000052c027207 */ /* 0x000fe20005800000 */
[----:B------:R-:W-:Y:S01]  /*59d0*/  IMAD R5, R40, R4, RZ ;  /* 0x0000000428057224 */ /* 0x000fe200078e02ff */
[C---:B------:R-:W-:Y:S01]  /*59e0*/  ISETP.GE.AND P0, PT, R3.reuse, R0, PT ;  /* 0x000000000300720c */ /* 0x040fe20003f06270 */
[C---:B------:R-:W-:Y:S03]  /*59f0*/  IMAD.HI.U32 R0, R3.reuse, R36, RZ ;  /* 0x0000002403007227 */ /* 0x040fe600078e00ff */
[C---:B------:R-:W-:Y:S02]  /*5a00*/  ISETP.GE.OR P0, PT, R2.reuse, R5, P0 ;  /* 0x000000050200720c */ /* 0x040fe40000706670 */
[----:B------:R-:W-:Y:S04]  /*5a10*/  SHF.R.U32.HI R0, RZ, R37, R0 ;  /* 0x00000025ff007219 */ /* 0x000fe80000011600 */
[C---:B------:R-:W-:Y:S05]  /*5a20*/  SEL R6, R3.reuse, R0, !P2 ;  /* 0x0000000003067207 */ /* 0x040fea0005000000 */
        /* <DEDUP_REMOVED lines=14> */
[----:B------:R-:W-:Y:S07]  /*5b10*/  IMAD R43, R3, R38, R43 ;  /* 0x00000026032b7224 */ /* 0x000fee00078e022b */
.L_x_106:
[----:B-1----:R-:W-:Y:S01]  /*5b20*/  @!P1 ISETP.NE.AND P0, PT, R8, 0x1, PT ;  /* 0x000000010800980c */ /* 0x002fe20003f05270 */
[----:B------:R-:W-:Y:S01]  /*5b30*/  @!P1 IMAD.HI.U32 R0, R44, R10, RZ ;  /* 0x0000000a2c009227 */ /* 0x000fe200078e00ff */
[----:B------:R-:W-:Y:S01]  /*5b40*/  @!P1 ISETP.NE.AND P2, PT, R7, 0x1, PT ;  /* 0x000000010700980c */ /* 0x000fe20003f45270 */
[----:B------:R-:W-:Y:S01]  /*5b50*/  ULOP3.LUT UP0, URZ, UR52, 0x1b0, URZ, 0xc0, !UPT ;  /* 0x000001b034ff7892 */ /* 0x000fe2000f80c0ff */
[----:B------:R-:W-:Y:S01]  /*5b60*/  R2UR UR42, R14 ;  /* 0x000000000e2a72ca */ /* 0x000fe200000e0000 */
[----:B------:R-:W-:Y:S01]  /*5b70*/  @!P1 IMAD.HI.U32 R2, R43, R9, RZ ;  /* 0x000000092b029227 */ /* 0x000fe200078e00ff */
[----:B------:R-:W-:Y:S02]  /*5b80*/  @!P1 SHF.R.U32.HI R0, RZ, R11, R0 ;  /* 0x0000000bff009219 */ /* 0x000fe40000011600 */
[----:B------:R-:W-:Y:S01]  /*5b90*/  R2UR UR41, R15 ;  /* 0x000000000f2972ca */ /* 0x000fe200000e0000 */
[----:B------:R-:W-:Y:S01]  /*5ba0*/  VIADD R108, R108, 0x1 ;  /* 0x000000016c6c7836 */ /* 0x000fe20000000000 */
[----:B------:R-:W-:Y:S02]  /*5bb0*/  @!P1 SHF.R.U32.HI R2, RZ, R12, R2 ;  /* 0x0000000cff029219 */ /* 0x000fe40000011602 */
[----:B------:R-:W-:Y:S02]  /*5bc0*/  @!P1 SEL R3, R44, R0, !P2 ;  /* 0x000000002c039207 */ /* 0x000fe40005000000 */
[----:B------:R-:W-:Y:S02]  /*5bd0*/  @!P1 SEL R2, R43, R2, !P0 ;  /* 0x000000022b029207 */ /* 0x000fe40004000000 */
[----:B------:R-:W-:Y:S01]  /*5be0*/  @P4 SHF.R.U32.HI R99, RZ, 0x10, R17 ;  /* 0x00000010ff634819 */ /* 0x000fe20000011611 */
[----:B------:R-:W-:Y:S02]  /*5bf0*/  USHF.L.U32 UR42, UR42, 0x7, URZ ;  /* 0x000000072a2a7899 */ /* 0x000fe400080006ff */
[----:B------:R-:W-:Y:S02]  /*5c00*/  @!P1 IMAD.IADD R0, R2, 0x1, -R3 ;  /* 0x0000000102009824 */ /* 0x000fe400078e0a03 */
[----:B------:R-:W-:Y:S01]  /*5c10*/  @!P1 IMAD.IADD R2, R3, 0x1, -R2 ;  /* 0x0000000103029824 */ /* 0x000fe200078e0a02 */
[----:B------:R-:W-:Y:S01]  /*5c20*/  USHF.L.U32 UR41, UR41, 0x6, URZ ;  /* 0x0000000629297899 */ /* 0x000fe200080006ff */
[----:B------:R-:W-:Y:S02]  /*5c30*/  @!P1 IMAD R44, R0, R7, R44 ;  /* 0x00000007002c9224 */ /* 0x000fe400078e022c */
[----:B------:R-:W-:Y:S01]  /*5c40*/  @!P1 IMAD R43, R2, R8, R43 ;  /* 0x00000008022b9224 */ /* 0x000fe200078e022b */
[----:B------:R-:W-:Y:S08]  /*5c50*/  BRA.U !UP0, `(.L_x_107) ;  /* 0x00000001087c7547 */ /* 0x000ff0000b800000 */
[----:B------:R-:W1:Y:S01]  /*5c60*/  LDCU.64 UR8, c[0x4][0x80] ;  /* 0x01001000ff0877ac */ /* 0x000e620008000a00 */
[----:B------:R-:W-:Y:S01]  /*5c70*/  MOV R2, 0x0 ;  /* 0x0000000000027802 */ /* 0x000fe20000000f00 */
[----:B------:R-:W-:Y:S02]  /*5c80*/  HFMA2 R12, -RZ, RZ, 0, 5.9604644775390625e-08 ;  /* 0x00000001ff0c7431 */ /* 0x000fe400000001ff */
[----:B------:R-:W-:Y:S01]  /*5c90*/  IMAD.MOV.U32 R8, RZ, RZ, 0x70 ;  /* 0x00000070ff087424 */ /* 0x000fe200078e00ff */
[----:B------:R2:W3:Y:S01]  /*5ca0*/  LDC.64 R14, c[0x4][R2] ;  /* 0x01000000020e7b82 */ /* 0x0004e20000000a00 */
[----:B------:R-:W4:Y:S01]  /*5cb0*/  LDCU.64 UR6, c[0x4][0x88] ;  /* 0x01001100ff0677ac */ /* 0x000f220008000a00 */
[----:B------:R-:W-:Y:S01]  /*5cc0*/  IMAD.MOV.U32 R13, RZ, RZ, RZ ;  /* 0x000000ffff0d7224 */ /* 0x000fe200078e00ff */
[----:B------:R-:W2:Y:S01]  /*5cd0*/  LDCU.64 UR4, c[0x4][0x8] ;  /* 0x01000100ff0477ac */ /* 0x000ea20008000a00 */
[----:B-1----:R-:W-:Y:S01]  /*5ce0*/  MOV R5, UR9 ;  /* 0x0000000900057c02 */ /* 0x002fe20008000f00 */
[----:B------:R-:W-:Y:S01]  /*5cf0*/  IMAD.U32 R4, RZ, RZ, UR8 ;  /* 0x00000008ff047e24 */ /* 0x000fe2000f8e00ff */
[----:B----4-:R-:W-:Y:S01]  /*5d00*/  MOV R7, UR7 ;  /* 0x0000000700077c02 */ /* 0x010fe20008000f00 */
[----:B------:R-:W-:Y:S01]  /*5d10*/  IMAD.U32 R6, RZ, RZ, UR6 ;  /* 0x00000006ff067e24 */ /* 0x000fe2000f8e00ff */
[----:B--2---:R-:W-:Y:S01]  /*5d20*/  MOV R11, UR5 ;  /* 0x00000005000b7c02 */ /* 0x004fe20008000f00 */
[----:B------:R-:W-:Y:S02]  /*5d30*/  IMAD.U32 R10, RZ, RZ, UR4 ;  /* 0x00000004ff0a7e24 */ /* 0x000fe4000f8e00ff */
[----:B------:R-:W-:Y:S07]  /*5d40*/  LEPC R20, `(.L_x_108) ;  /* 0x000000001014794e */ /* 0x000fee0000000000 */
[----:B---3-5:R-:W-:Y:S05]  /*5d50*/  CALL.ABS.NOINC R14 ;  /* 0x000000000e007343 */ /* 0x028fea0003c00000 */
.L_x_108:
[----:B------:R-:W1:Y:S01]  /*5d60*/  LDCU.64 UR8, c[0x4][0x80] ;  /* 0x01001000ff0877ac */ /* 0x000e620008000a00 */
[----:B------:R-:W2:Y:S01]  /*5d70*/  LDC.64 R2, c[0x4][R2] ;  /* 0x0100000002027b82 */ /* 0x000ea20000000a00 */
[----:B------:R-:W-:Y:S02]  /*5d80*/  HFMA2 R12, -RZ, RZ, 0, 5.9604644775390625e-08 ;  /* 0x00000001ff0c7431 */ /* 0x000fe400000001ff */
[----:B------:R-:W-:Y:S02]  /*5d90*/  IMAD.MOV.U32 R8, RZ, RZ, 0x70 ;  /* 0x00000070ff087424 */ /* 0x000fe400078e00ff */
[----:B------:R-:W-:Y:S01]  /*5da0*/  IMAD.MOV.U32 R13, RZ, RZ, RZ ;  /* 0x000000ffff0d7224 */ /* 0x000fe200078e00ff */
[----:B------:R-:W3:Y:S01]  /*5db0*/  LDCU.64 UR6, c[0x4][0x88] ;  /* 0x01001100ff0677ac */ /* 0x000ee20008000a00 */
[----:B------:R-:W4:Y:S01]  /*5dc0*/  LDCU.64 UR4, c[0x4][0x8] ;  /* 0x01000100ff0477ac */ /* 0x000f220008000a00 */
[----:B-1----:R-:W-:Y:S02]  /*5dd0*/  MOV R4, UR8 ;  /* 0x0000000800047c02 */ /* 0x002fe40008000f00 */
[----:B------:R-:W-:Y:S02]  /*5de0*/  MOV R5, UR9 ;  /* 0x0000000900057c02 */ /* 0x000fe40008000f00 */
[----:B---3--:R-:W-:Y:S01]  /*5df0*/  MOV R7, UR7 ;  /* 0x0000000700077c02 */ /* 0x008fe20008000f00 */
[----:B------:R-:W-:Y:S01]  /*5e00*/  IMAD.U32 R6, RZ, RZ, UR6 ;  /* 0x00000006ff067e24 */ /* 0x000fe2000f8e00ff */
[----:B----4-:R-:W-:Y:S01]  /*5e10*/  MOV R11, UR5 ;  /* 0x00000005000b7c02 */ /* 0x010fe20008000f00 */
[----:B------:R-:W-:Y:S02]  /*5e20*/  IMAD.U32 R10, RZ, RZ, UR4 ;  /* 0x00000004ff0a7e24 */ /* 0x000fe4000f8e00ff */
[----:B------:R-:W-:Y:S07]  /*5e30*/  LEPC R20, `(.L_x_107) ;  /* 0x000000001014794e */ /* 0x000fee0000000000 */
[----:B--2---:R-:W-:Y:S05]  /*5e40*/  CALL.ABS.NOINC R2 ;  /* 0x0000000002007343 */ /* 0x004fea0003c00000 */
.L_x_107:
[----:B------:R-:W-:Y:S01]  /*5e50*/  ISETP.NE.U32.AND P4, PT, R86, RZ, PT ;  /* 0x000000ff5600720c */ /* 0x000fe20003f85070 */
[----:B------:R-:W-:Y:S01]  /*5e60*/  UISETP.NE.AND UP2, UPT, UR53, URZ, UPT ;  /* 0x000000ff3500728c */ /* 0x000fe2000bf45270 */
[----:B------:R-:W-:Y:S01]  /*5e70*/  ISETP.NE.U32.AND P2, PT, RZ, UR38, PT ;  /* 0x00000026ff007c0c */ /* 0x000fe2000bf45070 */
[----:B------:R-:W-:Y:S01]  /*5e80*/  UISETP.NE.U32.AND UP1, UPT, UR44, URZ, UPT ;  /* 0x000000ff2c00728c */ /* 0x000fe2000bf25070 */
[----:B------:R-:W-:Y:S01]  /*5e90*/  ISETP.NE.AND.EX P4, PT, R87, RZ, PT, P4 ;  /* 0x000000ff5700720c */ /* 0x000fe20003f85340 */
[----:B------:R-:W-:Y:S01]  /*5ea0*/  UPLOP3.LUT UP0, UPT, UPT, UPT, UPT, 0x40, 0x4 ;  /* 0x000000000004789c */ /* 0x000fe20003f0e870 */
[----:B------:R-:W-:Y:S01]  /*5eb0*/  ISETP.NE.AND.EX P2, PT, RZ, UR39, PT, P2 ;  /* 0x00000027ff007c0c */ /* 0x000fe2000bf45320 */
[----:B------:R-:W-:Y:S01]  /*5ec0*/  UISETP.NE.AND.EX UP1, UPT, UR45, URZ, UPT, UP1 ;  /* 0x000000ff2d00728c */ /* 0x000fe2000bf25310 */
[----:B------:R-:W-:Y:S04]  /*5ed0*/  PLOP3.LUT P1, PT, PT, PT, UP2, 0x80, 0x8 ;  /* 0x000000000008781c */ /* 0x000fe80003f2f028 */
[----:B------:R-:W-:Y:S06]  /*5ee0*/  @UP2 UPLOP3.LUT UP0, UPT, UPT, UPT, UP1, 0x80, 0x8 ;  /* 0x000000000008289c */ /* 0x000fec0003f0f010 */
[----:B------:R-:W-:Y:S01]  /*5ef0*/  PLOP3.LUT P0, PT, PT, PT, UP0, 0x80, 0x8 ;  /* 0x000000000008781c */ /* 0x000fe20003f0f008 */
[----:B------:R-:W-:Y:S01]  /*5f00*/  @!UPT UIADD3 URZ, UPT, UPT, URZ, URZ, URZ ;  /* 0x000000fffffff290 */ /* 0x000fe2000fffe0ff */
[----:B------:R-:W-:Y:S11]  /*5f10*/  BRA.U !UP1, `(.L_x_109) ;  /* 0x0000000109387547 */ /* 0x000ff6000b800000 */
[----:B------:R-:W-:Y:S01]  /*5f20*/  UISETP.NE.U32.AND UP0, UPT, UR38, URZ, UPT ;  /* 0x000000ff2600728c */ /* 0x000fe2000bf05070 */
[----:B------:R-:W-:Y:S02]  /*5f30*/  HFMA2 R0, -RZ, RZ, 0, 5.9604644775390625e-08 ;  /* 0x00000001ff007431 */ /* 0x000fe400000001ff */
[----:B------:R-:W-:Y:S01]  /*5f40*/  IMAD.MOV.U32 R92, RZ, RZ, 0x1 ;  /* 0x00000001ff5c7424 */ /* 0x000fe200078e00ff */
[----:B------:R-:W-:Y:S06]  /*5f50*/  UISETP.NE.AND.EX UP0, UPT, UR39, URZ, UPT, UP0 ;  /* 0x000000ff2700728c */ /* 0x000fec000bf05300 */
[----:B------:R-:W-:Y:S05]  /*5f60*/  PLOP3.LUT P3, PT, PT, PT, UP0, 0x80, 0x8 ;  /* 0x000000000008781c */ /* 0x000fea0003f6f008 */
[----:B------:R-:W1:Y:S01]  /*5f70*/  @UP0 LDCU.64 UR6, c[0x0][0x888] ;  /* 0x00011100ff0607ac */ /* 0x000e620008000a00 */
[----:B------:R-:W-:Y:S07]  /*5f80*/  @UP0 UIMAD UR4, UR36, UR44, URZ ;  /* 0x0000002c240402a4 */ /* 0x000fee000f8e02ff */
[----:B------:R-:W-:Y:S01]  /*5f90*/  @!P3 PRMT R92, R0, 0x7610, R92 ;  /* 0x00007610005cb816 */ /* 0x000fe2000000005c */
[----:B-1----:R-:W-:Y:S03]  /*5fa0*/  @UP0 UIMAD.WIDE UR6, UR4, 0x4, UR6 ;  /* 0x00000004040608a5 */ /* 0x002fe6000f8e0206 */
[----:B------:R-:W1:Y:S03]  /*5fb0*/  @!UP0 LDCU UR4, c[0x0][0x880] ;  /* 0x00011000ff0487ac */ /* 0x000e660008000800 */
[----:B------:R-:W-:Y:S01]  /*5fc0*/  IMAD.U32 R2, RZ, RZ, UR6 ;  /* 0x00000006ff027e24 */ /* 0x000fe2000f8e00ff */
[----:B------:R-:W-:Y:S05]  /*5fd0*/  MOV R3, UR7 ;  /* 0x0000000700037c02 */ /* 0x000fea0008000f00 */
[----:B-----5:R2:W5:Y:S02]  /*5fe0*/  @P3 LDG.E R49, desc[UR46][R2.64] ;  /* 0x0000002e02313981 */ /* 0x020564000c1e1900 */
[----:B-12---:R-:W-:Y:S02]  /*5ff0*/  @!P3 IMAD.U32 R49, RZ, RZ, UR4 ;  /* 0x00000004ff31be24 */ /* 0x006fe4000f8e00ff */
.L_x_109:
[----:B------:R-:W-:Y:S05]  /*6000*/  @!P4 BRA `(.L_x_110) ;  /* 0x000000000020c947 */ /* 0x000fea0003800000 */
[----:B------:R-:W-:Y:S04]  /*6010*/  ISETP.NE.U32.AND P3, PT, R84, RZ, PT ;  /* 0x000000ff5400720c */ /* 0x000fe80003f65070 */
[----:B------:R-:W-:Y:S11]  /*6020*/  ISETP.NE.AND.EX P3, PT, R85, RZ, PT, P3 ;  /* 0x000000ff5500720c */ /* 0x000ff60003f65330 */
[----:B------:R-:W-:Y:S02]  /*6030*/  @!UPT UIADD3 URZ, UPT, UPT, URZ, URZ, URZ ;  /* 0x000000fffffff290 */ /* 0x000fe4000fffe0ff */
[----:B------:R-:W1:Y:S01]  /*6040*/  @P3 LDC.64 R2, c[0x0][0x8a8] ;  /* 0x00022a00ff023b82 */ /* 0x000e620000000a00 */
[----:B------:R-:W-:Y:S04]  /*6050*/  @P3 IMAD R0, R86, UR36, RZ ;  /* 0x0000002456003c24 */ /* 0x000fe8000f8e02ff */
[----:B-1----:R-:W-:Y:S05]  /*6060*/  @P3 IMAD.WIDE R2, R0, 0x4, R2 ;  /* 0x0000000400023825 */ /* 0x002fea00078e0202 */
[----:B-----5:R1:W5:Y:S02]  /*6070*/  @P3 LDG.E R47, desc[UR46][R2.64] ;  /* 0x0000002e022f3981 */ /* 0x020364000c1e1900 */
[----:B-1----:R-:W2:Y:S02]  /*6080*/  @!P3 LDC R47, c[0x0][0x8a0] ;  /* 0x00022800ff2fbb82 */ /* 0x002ea40000000800 */
.L_x_110:
[----:B-----5:R-:W-:Y:S01]  /*6090*/  FSETP.NEU.AND P3, PT, R49, RZ, PT ;  /* 0x000000ff3100720b */ /* 0x020fe20003f6d000 */
[----:B------:R-:W-:Y:S01]  /*60a0*/  ULOP3.LUT UR4, UR51, 0x1, URZ, 0x3c, !UPT ;  /* 0x0000000133047892 */ /* 0x000fe2000f8e3cff */
[----:B------:R-:W-:Y:S01]  /*60b0*/  SEL R4, RZ, 0xffffffff, P2 ;  /* 0xffffffffff047807 */ /* 0x000fe20001000000 */
[----:B------:R-:W-:Y:S01]  /*60c0*/  IMAD.U32 R68, RZ, RZ, UR56 ;  /* 0x00000038ff447e24 */ /* 0x000fe2000f8e00ff */
[----:B------:R-:W-:Y:S01]  /*60d0*/  @P1 LOP3.LUT P2, RZ, R92, 0xff, RZ, 0xc0, !PT ;  /* 0x000000ff5cff1812 */ /* 0x000fe2000784c0ff */
[----:B------:R-:W-:Y:S01]  /*60e0*/  IMAD.SHL.U32 R111, R98, 0x10, RZ ;  /* 0x00000010626f7824 */ /* 0x000fe200078e00ff */
[----:B------:R-:W-:Y:S01]  /*60f0*/  @P1 SEL R0, RZ, 0xffffffff, P3 ;  /* 0xffffffffff001807 */ /* 0x000fe20001800000 */
[----:B------:R-:W-:Y:S01]  /*6100*/  IMAD.U32 R71, RZ, RZ, UR4 ;  /* 0x00000004ff477e24 */ /* 0x000fe2000f8e00ff */
[----:B------:R-:W-:Y:S01]  /*6110*/  LEA R106, R45, UR48, 0x3 ;  /* 0x000000302d6a7c11 */ /* 0x000fe2000f8e18ff */
[----:B------:R-:W-:Y:S01]  /*6120*/  IMAD.SHL.U32 R68, R68, 0x2000, RZ ;  /* 0x0000200044447824 */ /* 0x000fe200078e00ff */
[----:B------:R-:W-:Y:S01]  /*6130*/  @P0 SEL R0, R4, R0, !P2 ;  /* 0x0000000004000207 */ /* 0x000fe20005000000 */
[----:B------:R-:W-:Y:S01]  /*6140*/  IMAD.SHL.U32 R110, R97, 0x10, RZ ;  /* 0x00000010616e7824 */ /* 0x000fe200078e00ff */
[----:B------:R-:W-:Y:S01]  /*6150*/  PLOP3.LUT P2, PT, PT, PT, UP1, 0x80, 0x8 ;  /* 0x000000000008781c */ /* 0x000fe20003f4f018 */
[----:B------:R-:W-:Y:S01]  /*6160*/  IMAD.IADD R63, R103, 0x1, R68 ;  /* 0x00000001673f7824 */ /* 0x000fe200078e0244 */
[----:B------:R-:W-:Y:S01]  /*6170*/  @P1 LOP3.LUT R0, R0, 0x1, RZ, 0xc0, !PT ;  /* 0x0000000100001812 */ /* 0x000fe200078ec0ff */
[----:B------:R-:W-:Y:S01]  /*6180*/  BSSY B1, `(.L_x_111) ;  /* 0x0000039000017945 */ /* 0x000fe20003800000 */
[----:B------:R-:W-:Y:S01]  /*6190*/  LOP3.LUT P4, R107, R92, 0xff, RZ, 0xc0, !PT ;  /* 0x000000ff5c6b7812 */ /* 0x000fe2000788c0ff */
[----:B------:R-:W-:Y:S01]  /*61a0*/  IMAD.IADD R62, R63, 0x1, R111 ;  /* 0x000000013f3e7824 */ /* 0x000fe200078e026f */
[----:B------:R-:W-:Y:S01]  /*61b0*/  ISETP.NE.U32.OR P5, PT, R0, 0x1, !P1 ;  /* 0x000000010000780c */ /* 0x000fe20004fa5470 */
[----:B------:R-:W-:Y:S01]  /*61c0*/  IMAD.U32 R0, RZ, RZ, UR56 ;  /* 0x00000038ff007e24 */ /* 0x000fe2000f8e00ff */
[----:B------:R-:W-:Y:S01]  /*61d0*/  SEL R3, RZ, 0xffffffff, P3 ;  /* 0xffffffffff037807 */ /* 0x000fe20001800000 */
[----:B------:R-:W-:Y:S01]  /*61e0*/  IMAD.MOV.U32 R70, RZ, RZ, 0x1 ;  /* 0x00000001ff467424 */ /* 0x000fe200078e00ff */
[----:B------:R-:W-:Y:S01]  /*61f0*/  P2R R109, PR, RZ, 0x20 ;  /* 0x00000020ff6d7803 */ /* 0x000fe20000000000 */
[----:B------:R-:W-:Y:S01]  /*6200*/  IMAD R48, R45, 0x40, R46 ;  /* 0x000000402d307824 */ /* 0x000fe200078e022e */
[----:B------:R-:W-:Y:S01]  /*6210*/  LEA R0, R0, UR48, 0x3 ;  /* 0x0000003000007c11 */ /* 0x000fe2000f8e18ff */
[----:B------:R-:W-:Y:S01]  /*6220*/  IMAD.U32 R69, RZ, RZ, UR56 ;  /* 0x00000038ff457e24 */ /* 0x000fe2000f8e00ff */
[----:B------:R-:W-:Y:S02]  /*6230*/  @P2 SEL R3, R4, R3, !P4 ;  /* 0x0000000304032207 */ /* 0x000fe40006000000 */
[----:B------:R-:W-:Y:S02]  /*6240*/  CS2R R82, SRZ ;  /* 0x0000000000527805 */ /* 0x000fe4000001ff00 */
[----:B------:R-:W-:Y:S02]  /*6250*/  CS2R R80, SRZ ;  /* 0x0000000000507805 */ /* 0x000fe4000001ff00 */
[----:B------:R-:W-:Y:S02]  /*6260*/  CS2R R74, SRZ ;  /* 0x00000000004a7805 */ /* 0x000fe4000001ff00 */
[----:B------:R-:W-:Y:S02]  /*6270*/  LOP3.LUT R3, R3, 0x1, RZ, 0xc0, !PT ;  /* 0x0000000103037812 */ /* 0x000fe400078ec0ff */
[----:B------:R-:W-:Y:S02]  /*6280*/  CS2R R72, SRZ ;  /* 0x0000000000487805 */ /* 0x000fe4000001ff00 */
[----:B------:R-:W-:Y:S02]  /*6290*/  @P5 SHF.L.U32 R2, R71, 0x1f, RZ ;  /* 0x0000001f47025819 */ /* 0x000fe400000006ff */
[----:B------:R-:W-:Y:S02]  /*62a0*/  CS2R R66, SRZ ;  /* 0x0000000000427805 */ /* 0x000fe4000001ff00 */
[----:B------:R-:W-:Y:S02]  /*62b0*/  ISETP.NE.U32.AND P2, PT, R3, 0x1, PT ;  /* 0x000000010300780c */ /* 0x000fe40003f45070 */
[----:B------:R-:W-:Y:S01]  /*62c0*/  CS2R R64, SRZ ;  /* 0x0000000000407805 */ /* 0x000fe2000001ff00 */
[----:B------:R1:W3:Y:S01]  /*62d0*/  @P5 SYNCS.PHASECHK.TRANS64.TRYWAIT P1, [R0+URZ+0xa0], R2 ;  /* 0x0000a002000055a7 */ /* 0x0002e200080211ff */
[----:B------:R-:W-:Y:S02]  /*62e0*/  CS2R R58, SRZ ;  /* 0x00000000003a7805 */ /* 0x000fe4000001ff00 */
[----:B------:R-:W-:Y:S02]  /*62f0*/  P2R R76, PR, RZ, 0x4 ;  /* 0x00000004ff4c7803 */ /* 0x000fe40000000000 */
[----:B------:R-:W-:Y:S01]  /*6300*/  CS2R R56, SRZ ;  /* 0x0000000000387805 */ /* 0x000fe2000001ff00 */
[----:B------:R-:W-:Y:S02]  /*6310*/  IMAD.IADD R61, R63, 0x1, R110 ;  /* 0x000000013f3d7824 */ /* 0x000fe400078e026e */
[----:B------:R-:W-:Y:S01]  /*6320*/  IMAD.IADD R60, R102, 0x1, R62 ;  /* 0x00000001663c7824 */ /* 0x000fe200078e023e */
[----:B-1----:R-:W-:Y:S04]  /*6330*/  SHF.L.U32 R2, R101, 0x1f, RZ ;  /* 0x0000001f65027819 */ /* 0x002fe800000006ff */
[----:B------:R1:W4:Y:S01]  /*6340*/  SYNCS.PHASECHK.TRANS64.TRYWAIT P0, [R106+URZ+0x100], R2 ;  /* 0x000100026a0075a7 */ /* 0x00032200080011ff */
[----:B---3--:R-:W-:Y:S01]  /*6350*/  @P5 SEL R70, RZ, 0x1, !P1 ;  /* 0x00000001ff465807 */ /* 0x008fe20004800000 */
[----:B-1----:R-:W-:Y:S06]  /*6360*/  @!P5 BRA `(.L_x_112) ;  /* 0x000000000068d947 */ /* 0x002fec0003800000 */
[----:B------:R-:W-:Y:S01]  /*6370*/  ISETP.NE.AND P1, PT, R70, RZ, PT ;  /* 0x000000ff4600720c */ /* 0x000fe20003f25270 */
[----:B------:R-:W-:Y:S01]  /*6380*/  BSSY B0, `(.L_x_113) ;  /* 0x000000d000007945 */ /* 0x000fe20003800000 */
[----:B------:R-:W-:Y:S02]  /*6390*/  CS2R R58, SRZ ;  /* 0x00000000003a7805 */ /* 0x000fe4000001ff00 */
[----:B------:R-:W-:Y:S02]  /*63a0*/  CS2R R56, SRZ ;  /* 0x0000000000387805 */ /* 0x000fe4000001ff00 */
[----:B------:R-:W-:Y:S02]  /*63b0*/  CS2R R66, SRZ ;  /* 0x0000000000427805 */ /* 0x000fe4000001ff00 */
[----:B------:R-:W-:Y:S02]  /*63c0*/  CS2R R64, SRZ ;  /* 0x0000000000407805 */ /* 0x000fe4000001ff00 */
[----:B------:R-:W-:Y:S02]  /*63d0*/  CS2R R74, SRZ ;  /* 0x00000000004a7805 */ /* 0x000fe4000001ff00 */
[----:B------:R-:W-:Y:S02]  /*63e0*/  CS2R R72, SRZ ;  /* 0x0000000000487805 */ /* 0x000fe4000001ff00 */
[----:B------:R-:W-:Y:S02]  /*63f0*/  CS2R R82, SRZ ;  /* 0x0000000000527805 */ /* 0x000fe4000001ff00 */
[----:B------:R-:W-:Y:S01]  /*6400*/  CS2R R80, SRZ ;  /* 0x0000000000507805 */ /* 0x000fe2000001ff00 */
[----:B------:R-:W-:Y:S06]  /*6410*/  @P1 BRA `(.L_x_114) ;  /* 0x00000000000c1947 */ /* 0x000fec0003800000 */
[----:B------:R-:W-:Y:S04]  /*6420*/  SHF.L.U32 R3, R71, 0x1f, RZ ;  /* 0x0000001f47037819 */ /* 0x000fe800000006ff */
[----:B------:R-:W1:Y:S02]  /*6430*/  SYNCS.PHASECHK.TRANS64.TRYWAIT P1, [R0+URZ+0xa0], R3 ;  /* 0x0000a003000075a7 */ /* 0x000e6400080211ff */
[----:B-1----:R-:W-:Y:S05]  /*6440*/  @!P1 BRA `(.L_x_115) ;  /* 0x0000002800249947 */ /* 0x002fea0003800000 */
.L_x_114:
[----:B------:R-:W-:Y:S05]  /*6450*/  BSYNC B0 ;  /* 0x0000000000007941 */ /* 0x000fea0003800000 */
.L_x_113:
[----:B------:R-:W-:Y:S01]  /*6460*/  ISETP.NE.AND P1, PT, R76, RZ, PT ;  /* 0x000000ff4c00720c */ /* 0x000fe20003f25270 */
[----:B------:R-:W-:Y:S04]  /*6470*/  UIADD3 UR5, UPT, UPT, UR56, 0x1, URZ ;  /* 0x0000000138057890 */ /* 0x000fe8000fffe0ff */
[----:B------:R-:W-:Y:S04]  /*6480*/  UISETP.NE.AND UP0, UPT, UR5, 0x3, UPT ;  /* 0x000000030500788c */ /* 0x000fe8000bf05270 */
[----:B------:R-:W-:Y:S02]  /*6490*/  USEL UR4, URZ, 0x1, UP0 ;  /* 0x00000001ff047887 */ /* 0x000fe40008000000 */
[----:B------:R-:W-:Y:S02]  /*64a0*/  USEL UR5, UR5, URZ, UP0 ;  /* 0x000000ff05057287 */ /* 0x000fe40008000000 */
[----:B------:R3:W1:Y:S02]  /*64b0*/  @P1 LDS.128 R56, [R63] ;  /* 0x000000003f381984 */ /* 0x0006640000000c00 */
[----:B------:R-:W-:Y:S02]  /*64c0*/  LOP3.LUT R71, R71, UR4, RZ, 0x3c, !PT ;  /* 0x0000000447477c12 */ /* 0x000fe4000f8e3cff */
[----:B------:R3:W1:Y:S01]  /*64d0*/  @P1 LDS.128 R64, [R62+0x10] ;  /* 0x000010003e401984 */ /* 0x0006620000000c00 */
[----:B------:R-:W-:Y:S03]  /*64e0*/  IMAD.U32 R69, RZ, RZ, UR5 ;  /* 0x00000005ff457e24 */ /* 0x000fe6000f8e00ff */
[----:B------:R3:W1:Y:S04]  /*64f0*/  @P1 LDS.128 R72, [R61+0x20] ;  /* 0x000020003d481984 */ /* 0x0006680000000c00 */
[----:B------:R3:W1:Y:S02]  /*6500*/  @P1 LDS.128 R80, [R60+0x10] ;  /* 0x000010003c501984 */ /* 0x0006640000000c00 */
.L_x_112:
[----:B------:R-:W-:Y:S05]  /*6510*/  BSYNC B1 ;  /* 0x0000000000017941 */ /* 0x000fea0003800000 */
.L_x_111:
[----:B-1----:R-:W-:Y:S04]  /*6520*/  SHF.R.U32.HI R0, RZ, 0x15, R48 ;  /* 0x00000015ff007819 */ /* 0x002fe80000011630 */
[----:B------:R-:W-:Y:S01]  /*6530*/  LOP3.LUT P1, RZ, R0, 0x3, R96, 0x48, !PT ;  /* 0x0000000300ff7812 */ /* 0x000fe20007824860 */
[----:B------:R-:W-:Y:S01]  /*6540*/  @!UPT UIADD3 URZ, UPT, UPT, URZ, URZ, URZ ;  /* 0x000000fffffff290 */ /* 0x000fe2000fffe0ff */
[----:B----4-:R-:W-:Y:S11]  /*6550*/  @P0 BRA `(.L_x_116) ;  /* 0x0000000000080947 */ /* 0x010ff60003800000 */
[----:B------:R-:W1:Y:S02]  /*6560*/  SYNCS.PHASECHK.TRANS64.TRYWAIT P0, [R106+URZ+0x100], R2 ;  /* 0x000100026a0075a7 */ /* 0x000e6400080011ff */
[----:B-1----:R-:W-:Y:S05]  /*6570*/  @!P0 BRA `(.L_x_117) ;  /* 0x0000002400ec8947 */ /* 0x002fea0003800000 */
.L_x_116:
[----:B------:R-:W-:Y:S05]  /*6580*/  @!P1 BRA `(.L_x_118) ;  /* 0x0000000000409947 */ /* 0x000fea0003800000 */
[----:B------:R-:W4:Y:S01]  /*6590*/  LDCU.64 UR8, c[0x4][0x70] ;  /* 0x01000e00ff0877ac */ /* 0x000f220008000a00 */
[----:B------:R-:W-:Y:S01]  /*65a0*/  MOV R3, 0x0 ;  /* 0x0000000000037802 */ /* 0x000fe20000000f00 */
[----:B------:R-:W-:Y:S02]  /*65b0*/  HFMA2 R12, -RZ, RZ, 0, 5.9604644775390625e-08 ;  /* 0x00000001ff0c7431 */ /* 0x000fe400000001ff */
[----:B------:R-:W-:Y:S02]  /*65c0*/  IMAD.MOV.U32 R8, RZ, RZ, 0x192 ;  /* 0x00000192ff087424 */ /* 0x000fe400078e00ff */
[----:B------:R-:W-:Y:S01]  /*65d0*/  IMAD.MOV.U32 R13, RZ, RZ, RZ ;  /* 0x000000ffff0d7224 */ /* 0x000fe200078e00ff */
[----:B------:R-:W5:Y:S01]  /*65e0*/  LDCU.64 UR6, c[0x4][0x78] ;  /* 0x01000f00ff0677ac */ /* 0x000f620008000a00 */
[----:B-1----:R-:W1:Y:S01]  /*65f0*/  LDC.64 R2, c[0x4][R3] ;  /* 0x0100000003027b82 */ /* 0x002e620000000a00 */
[----:B------:R-:W2:Y:S01]  /*6600*/  LDCU.64 UR4, c[0x4][0x10] ;  /* 0x01000200ff0477ac */ /* 0x000ea20008000a00 */
[----:B----4-:R-:W-:Y:S01]  /*6610*/  MOV R5, UR9 ;  /* 0x0000000900057c02 */ /* 0x010fe20008000f00 */
[----:B------:R-:W-:Y:S01]  /*6620*/  IMAD.U32 R4, RZ, RZ, UR8 ;  /* 0x00000008ff047e24 */ /* 0x000fe2000f8e00ff */
[----:B-----5:R-:W-:Y:S01]  /*6630*/  MOV R7, UR7 ;  /* 0x0000000700077c02 */ /* 0x020fe20008000f00 */
[----:B------:R-:W-:Y:S01]  /*6640*/  IMAD.U32 R6, RZ, RZ, UR6 ;  /* 0x00000006ff067e24 */ /* 0x000fe2000f8e00ff */
[----:B--2---:R-:W-:Y:S01]  /*6650*/  MOV R11, UR5 ;  /* 0x00000005000b7c02 */ /* 0x004fe20008000f00 */
[----:B------:R-:W-:Y:S02]  /*6660*/  IMAD.U32 R10, RZ, RZ, UR4 ;  /* 0x00000004ff0a7e24 */ /* 0x000fe4000f8e00ff */
[----:B------:R-:W-:Y:S07]  /*6670*/  LEPC R20, `(.L_x_118) ;  /* 0x000000001014794e */ /* 0x000fee0000000000 */
[----:B-1-3--:R-:W-:Y:S05]  /*6680*/  CALL.ABS.NOINC R2 ;  /* 0x0000000002007343 */ /* 0x00afea0003c00000 */
.L_x_118:
[----:B------:R-:W-:Y:S01]  /*6690*/  SHF.L.U32 R50, R56, 0x10, RZ ;  /* 0x0000001038327819 */ /* 0x000fe200000006ff */
[----:B------:R-:W-:Y:S05]  /*66a0*/  WARPSYNC.ALL ;  /* 0x0000000000007948 */ /* 0x000fea0003800000 */
[----:B------:R-:W-:Y:S01]  /*66b0*/  R2UR UR4, R48 ;  /* 0x00000000300472ca */ /* 0x000fe200000e0000 */
[----:B------:R-:W-:Y:S01]  /*66c0*/  BSSY.RECONVERGENT B0, `(.L_x_119) ;  /* 0x0000085000007945 */ /* 0x000fe20003800200 */
[----:B------:R-:W-:Y:S02]  /*66d0*/  LOP3.LUT R51, R56, 0xffff0000, RZ, 0xc0, !PT ;  /* 0xffff000038337812 */ /* 0x000fe400078ec0ff */
[----:B------:R-:W-:Y:S02]  /*66e0*/  SHF.L.U32 R52, R57, 0x10, RZ ;  /* 0x0000001039347819 */ /* 0x000fe400000006ff */
[----:B------:R-:W-:Y:S07]  /*66f0*/  ISETP.NE.AND P0, PT, R104, RZ, PT ;  /* 0x000000ff6800720c */ /* 0x000fee0003f05270 */
[----:B------:R-:W2:Y:S02]  /*6700*/  LDTM.x32 R4, tmem[UR4] ;  /* 0x00000004000479ee */ /* 0x000ea400082c0000 */
[C---:B--2---:R-:W-:Y:S01]  /*6710*/  FMUL R0, R47.reuse, R4 ;  /* 0x000000042f007220 */ /* 0x044fe20000400000 */
[C---:B-1----:R-:W-:Y:S01]  /*6720*/  FMUL R2, R47.reuse, R5 ;  /* 0x000000052f027220 */ /* 0x042fe20000400000 */
[C---:B------:R-:W-:Y:S01]  /*6730*/  FMUL R4, R47.reuse, R8 ;  /* 0x000000082f047220 */ /* 0x040fe20000400000 */
[C---:B------:R-:W-:Y:S01]  /*6740*/  FMUL R3, R47.reuse, R6 ;  /* 0x000000062f037220 */ /* 0x040fe20000400000 */
[C---:B------:R-:W-:Y:S01]  /*6750*/  FMUL R5, R47.reuse, R9 ;  /* 0x000000092f057220 */ /* 0x040fe20000400000 */
[C---:B------:R-:W-:Y:S01]  /*6760*/  FMUL R8, R47.reuse, R12 ;  /* 0x0000000c2f087220 */ /* 0x040fe20000400000 */
[C---:B------:R-:W-:Y:S01]  /*6770*/  FMUL R6, R47.reuse, R10 ;  /* 0x0000000a2f067220 */ /* 0x040fe20000400000 */
[C---:B------:R-:W-:Y:S01]  /*6780*/  FMUL R9, R47.reuse, R13 ;  /* 0x0000000d2f097220 */ /* 0x040fe20000400000 */
[----:B------:R-:W-:Y:S01]  /*6790*/  FMUL R12, R47, R16 ;  /* 0x000000102f0c7220 */ /* 0x000fe20000400000 */
[----:B------:R-:W-:Y:S01]  /*67a0*/  FFMA R0, R49, R50, R0 ;  /* 0x0000003231007223 */ /* 0x000fe20000000000 */
[C---:B------:R-:W-:Y:S01]  /*67b0*/  FMUL R10, R47.reuse, R14 ;  /* 0x0000000e2f0a7220 */ /* 0x040fe20000400000 */
[C---:B------:R-:W-:Y:S01]  /*67c0*/  FMUL R13, R47.reuse, R17 ;  /* 0x000000112f0d7220 */ /* 0x040fe20000400000 */
[----:B------:R-:W-:Y:S01]  /*67d0*/  FMUL R16, R47, R20 ;  /* 0x000000142f107220 */ /* 0x000fe20000400000 */
[----:B------:R-:W-:Y:S01]  /*67e0*/  FFMA R2, R49, R51, R2 ;  /* 0x0000003331027223 */ /* 0x000fe20000000002 */
[C---:B------:R-:W-:Y:S01]  /*67f0*/  FMUL R14, R47.reuse, R18 ;  /* 0x000000122f0e7220 */ /* 0x040fe20000400000 */
[C---:B------:R-:W-:Y:S01]  /*6800*/  FMUL R17, R47.reuse, R21 ;  /* 0x000000152f117220 */ /* 0x040fe20000400000 */
[C---:B------:R-:W-:Y:S01]  /*6810*/  FMUL R20, R47.reuse, R24 ;  /* 0x000000182f147220 */ /* 0x040fe20000400000 */
[C---:B------:R-:W-:Y:S01]  /*6820*/  FMUL R18, R47.reuse, R22 ;  /* 0x000000162f127220 */ /* 0x040fe20000400000 */
[C---:B------:R-:W-:Y:S01]  /*6830*/  FMUL R21, R47.reuse, R25 ;  /* 0x000000192f157220 */ /* 0x040fe20000400000 */
[C---:B------:R-:W-:Y:S01]  /*6840*/  FMUL R24, R47.reuse, R28 ;  /* 0x0000001c2f187220 */ /* 0x040fe20000400000 */
[C---:B------:R-:W-:Y:S01]  /*6850*/  FMUL R22, R47.reuse, R26 ;  /* 0x0000001a2f167220 */ /* 0x040fe20000400000 */
[C---:B------:R-:W-:Y:S01]  /*6860*/  FMUL R25, R47.reuse, R29 ;  /* 0x0000001d2f197220 */ /* 0x040fe20000400000 */
[----:B------:R-:W-:Y:S01]  /*6870*/  FMUL R28, R47, R32 ;  /* 0x000000202f1c7220 */ /* 0x000fe20000400000 */
[----:B------:R-:W-:Y:S01]  /*6880*/  LOP3.LUT R32, R57, 0xffff0000, RZ, 0xc0, !PT ;  /* 0xffff000039207812 */ /* 0x000fe200078ec0ff */
[C---:B------:R-:W-:Y:S01]  /*6890*/  FMUL R26, R47.reuse, R30 ;  /* 0x0000001e2f1a7220 */ /* 0x040fe20000400000 */
[----:B------:R-:W-:Y:S01]  /*68a0*/  FMUL R29, R47, R33 ;  /* 0x000000212f1d7220 */ /* 0x000fe20000400000 */
[----:B------:R-:W-:Y:S01]  /*68b0*/  SHF.L.U32 R33, R58, 0x10, RZ ;  /* 0x000000103a217819 */ /* 0x000fe200000006ff */
[----:B------:R-:W-:Y:S01]  /*68c0*/  FFMA R3, R49, R52, R3 ;  /* 0x0000003431037223 */ /* 0x000fe20000000003 */
[----:B------:R-:W-:Y:S01]  /*68d0*/  F2FP.BF16.F32.PACK_AB R52, R2, R0 ;  /* 0x000000000234723e */ /* 0x000fe200000010ff */
[----:B------:R-:W-:Y:S01]  /*68e0*/  FMUL R7, R47, R7 ;  /* 0x000000072f077220 */ /* 0x000fe20000400000 */
[----:B------:R-:W-:Y:S01]  /*68f0*/  SHF.L.U32 R0, R59, 0x10, RZ ;  /* 0x000000103b007819 */ /* 0x000fe200000006ff */
[----:B------:R-:W-:Y:S01]  /*6900*/  FMUL R30, R47, R34 ;  /* 0x000000222f1e7220 */ /* 0x000fe20000400000 */
[----:B------:R-:W-:Y:S01]  /*6910*/  LOP3.LUT R34, R58, 0xffff0000, RZ, 0xc0, !PT ;  /* 0xffff00003a227812 */ /* 0x000fe200078ec0ff */
[----:B------:R-:W-:Y:S01]  /*6920*/  FFMA R7, R49, R32, R7 ;  /* 0x0000002031077223 */ /* 0x000fe20000000007 */
[----:B------:R-:W-:Y:S01]  /*6930*/  LOP3.LUT R2, R59, 0xffff0000, RZ, 0xc0, !PT ;  /* 0xffff00003b027812 */ /* 0x000fe200078ec0ff */
[----:B------:R-:W-:Y:S01]  /*6940*/  FFMA R4, R49, R33, R4 ;  /* 0x0000002131047223 */ /* 0x000fe20000000004 */
[----:B------:R-:W-:Y:S01]  /*6950*/  FMUL R11, R47, R11 ;  /* 0x0000000b2f0b7220 */ /* 0x000fe20000400000 */
[----:B------:R-:W-:Y:S01]  /*6960*/  FFMA R5, R49, R34, R5 ;  /* 0x0000002231057223 */ /* 0x000fe20000000005 */
[----:B------:R-:W-:Y:S01]  /*6970*/  F2FP.BF16.F32.PACK_AB R53, R7, R3 ;  /* 0x000000030735723e */ /* 0x000fe200000010ff */
[C---:B------:R-:W-:Y:S01]  /*6980*/  FFMA R6, R49.reuse, R0, R6 ;  /* 0x0000000031067223 */ /* 0x040fe20000000006 */
[C---:B------:R-:W-:Y:S01]  /*6990*/  SHF.L.U32 R0, R64.reuse, 0x10, RZ ;  /* 0x0000001040007819 */ /* 0x040fe200000006ff */
[----:B------:R-:W-:Y:S01]  /*69a0*/  FFMA R11, R49, R2, R11 ;  /* 0x00000002310b7223 */ /* 0x000fe2000000000b */
[----:B------:R-:W-:Y:S01]  /*69b0*/  LOP3.LUT R2, R64, 0xffff0000, RZ, 0xc0, !PT ;  /* 0xffff000040027812 */ /* 0x000fe200078ec0ff */
[----:B------:R-:W-:Y:S01]  /*69c0*/  FMUL R15, R47, R15 ;  /* 0x0000000f2f0f7220 */ /* 0x000fe20000400000 */
[----:B------:R-:W-:Y:S01]  /*69d0*/  SHF.L.U32 R3, R65, 0x10, RZ ;  /* 0x0000001041037819 */ /* 0x000fe200000006ff */
[----:B------:R-:W-:Y:S01]  /*69e0*/  FFMA R8, R49, R0, R8 ;  /* 0x0000000031087223 */ /* 0x000fe20000000008 */
[----:B------:R-:W-:Y:S01]  /*69f0*/  LOP3.LUT R0, R65, 0xffff0000, RZ, 0xc0, !PT ;  /* 0xffff000041007812 */ /* 0x000fe200078ec0ff */
[C---:B------:R-:W-:Y:S01]  /*6a00*/  FFMA R9, R49.reuse, R2, R9 ;  /* 0x0000000231097223 */ /* 0x040fe20000000009 */
[C---:B------:R-:W-:Y:S01]  /*6a10*/  SHF.L.U32 R2, R66.reuse, 0x10, RZ ;  /* 0x0000001042027819 */ /* 0x040fe200000006ff */
[----:B------:R-:W-:Y:S01]  /*6a20*/  FFMA R10, R49, R3, R10 ;  /* 0x00000003310a7223 */ /* 0x000fe2000000000a */
[----:B------:R-:W-:Y:S01]  /*6a30*/  SHF.L.U32 R3, R67, 0x10, RZ ;  /* 0x0000001043037819 */ /* 0x000fe200000006ff */
[C---:B------:R-:W-:Y:S01]  /*6a40*/  FFMA R15, R49.reuse, R0, R15 ;  /* 0x00000000310f7223 */ /* 0x040fe2000000000f */
[----:B------:R-:W-:Y:S01]  /*6a50*/  LOP3.LUT R0, R66, 0xffff0000, RZ, 0xc0, !PT ;  /* 0xffff000042007812 */ /* 0x000fe200078ec0ff */
[----:B------:R-:W-:Y:S01]  /*6a60*/  FFMA R12, R49, R2, R12 ;  /* 0x00000002310c7223 */ /* 0x000fe2000000000c */
[C---:B------:R-:W-:Y:S01]  /*6a70*/  SHF.L.U32 R2, R72.reuse, 0x10, RZ ;  /* 0x0000001048027819 */ /* 0x040fe200000006ff */
[----:B------:R-:W-:Y:S01]  /*6a80*/  FMUL R19, R47, R19 ;  /* 0x000000132f137220 */ /* 0x000fe20000400000 */
[----:B------:R-:W-:Y:S01]  /*6a90*/  F2FP.BF16.F32.PACK_AB R54, R5, R4 ;  /* 0x000000040536723e */ /* 0x000fe200000010ff */
[----:B------:R-:W-:Y:S01]  /*6aa0*/  FFMA R13, R49, R0, R13 ;  /* 0x00000000310d7223 */ /* 0x000fe2000000000d */
[----:B------:R-:W-:Y:S01]  /*6ab0*/  LOP3.LUT R0, R67, 0xffff0000, RZ, 0xc0, !PT ;  /* 0xffff000043007812 */ /* 0x000fe200078ec0ff */
[----:B------:R-:W-:Y:S01]  /*6ac0*/  FFMA R14, R49, R3, R14 ;  /* 0x00000003310e7223 */ /* 0x000fe2000000000e */
[----:B------:R-:W-:Y:S01]  /*6ad0*/  LOP3.LUT R3, R72, 0xffff0000, RZ, 0xc0, !PT ;  /* 0xffff000048037812 */ /* 0x000fe200078ec0ff */
[----:B------:R-:W-:Y:S01]  /*6ae0*/  FMUL R23, R47, R23 ;  /* 0x000000172f177220 */ /* 0x000fe20000400000 */
[----:B------:R-:W-:Y:S01]  /*6af0*/  F2FP.BF16.F32.PACK_AB R55, R11, R6 ;  /* 0x000000060b37723e */ /* 0x000fe200000010ff */
[----:B------:R-:W-:Y:S01]  /*6b00*/  FFMA R19, R49, R0, R19 ;  /* 0x0000000031137223 */ /* 0x000fe20000000013 */
[----:B------:R-:W-:Y:S01]  /*6b10*/  SHF.L.U32 R0, R73, 0x10, RZ ;  /* 0x0000001049007819 */ /* 0x000fe200000006ff */
[----:B------:R-:W-:Y:S01]  /*6b20*/  FFMA R16, R49, R2, R16 ;  /* 0x0000000231107223 */ /* 0x000fe20000000010 */
[----:B------:R-:W-:Y:S01]  /*6b30*/  LOP3.LUT R2, R73, 0xffff0000, RZ, 0xc0, !PT ;  /* 0xffff000049027812 */ /* 0x000fe200078ec0ff */
[----:B------:R-:W-:Y:S01]  /*6b40*/  FFMA R17, R49, R3, R17 ;  /* 0x0000000331117223 */ /* 0x000fe20000000011 */
[----:B------:R-:W-:Y:S01]  /*6b50*/  SHF.L.U32 R3, R75, 0x10, RZ ;  /* 0x000000104b037819 */ /* 0x000fe200000006ff */
[----:B------:R-:W-:Y:S01]  /*6b60*/  FFMA R18, R49, R0, R18 ;  /* 0x0000000031127223 */ /* 0x000fe20000000012 */
[C---:B------:R-:W-:Y:S01]  /*6b70*/  SHF.L.U32 R0, R74.reuse, 0x10, RZ ;  /* 0x000000104a007819 */ /* 0x040fe200000006ff */
[----:B------:R1:W-:Y:S01]  /*6b80*/  STS.128 [R63], R52 ;  /* 0x000000343f007388 */ /* 0x0003e20000000c00 */
[----:B------:R-:W-:Y:S01]  /*6b90*/  F2FP.BF16.F32.PACK_AB R8, R9, R8 ;  /* 0x000000080908723e */ /* 0x000fe200000010ff */
[C---:B------:R-:W-:Y:S01]  /*6ba0*/  FFMA R23, R49.reuse, R2, R23 ;  /* 0x0000000231177223 */ /* 0x040fe20000000017 */
[----:B------:R-:W-:Y:S01]  /*6bb0*/  LOP3.LUT R2, R74, 0xffff0000, RZ, 0xc0, !PT ;  /* 0xffff00004a027812 */ /* 0x000fe200078ec0ff */
[----:B------:R-:W-:Y:S01]  /*6bc0*/  FFMA R20, R49, R0, R20 ;  /* 0x0000000031147223 */ /* 0x000fe20000000014 */
[----:B------:R-:W-:Y:S01]  /*6bd0*/  LOP3.LUT R0, R75, 0xffff0000, RZ, 0xc0, !PT ;  /* 0xffff00004b007812 */ /* 0x000fe200078ec0ff */
[----:B------:R-:W-:Y:S01]  /*6be0*/  FMUL R27, R47, R27 ;  /* 0x0000001b2f1b7220 */ /* 0x000fe20000400000 */
[----:B------:R-:W-:Y:S01]  /*6bf0*/  F2FP.BF16.F32.PACK_AB R9, R15, R10 ;  /* 0x0000000a0f09723e */ /* 0x000fe200000010ff */
[C---:B------:R-:W-:Y:S01]  /*6c00*/  FFMA R21, R49.reuse, R2, R21 ;  /* 0x0000000231157223 */ /* 0x040fe20000000015 */
[C---:B------:R-:W-:Y:S01]  /*6c10*/  FFMA R22, R49.reuse, R3, R22 ;  /* 0x0000000331167223 */ /* 0x040fe20000000016 */
[----:B------:R-:W-:Y:S01]  /*6c20*/  FFMA R27, R49, R0, R27 ;  /* 0x00000000311b7223 */ /* 0x000fe2000000001b */
[C---:B------:R-:W-:Y:S01]  /*6c30*/  SHF.L.U32 R2, R80.reuse, 0x10, RZ ;  /* 0x0000001050027819 */ /* 0x040fe200000006ff */
[C---:B------:R-:W-:Y:S01]  /*6c40*/  FMUL R31, R47.reuse, R31 ;  /* 0x0000001f2f1f7220 */ /* 0x040fe20000400000 */
[----:B------:R-:W-:Y:S01]  /*6c50*/  LOP3.LUT R0, R80, 0xffff0000, RZ, 0xc0, !PT ;  /* 0xffff000050007812 */ /* 0x000fe200078ec0ff */
[----:B------:R-:W-:Y:S01]  /*6c60*/  FMUL R35, R47, R35 ;  /* 0x000000232f237220 */ /* 0x000fe20000400000 */
[----:B------:R-:W-:Y:S01]  /*6c70*/  SHF.L.U32 R3, R81, 0x10, RZ ;  /* 0x0000001051037819 */ /* 0x000fe200000006ff */
[----:B------:R-:W-:Y:S01]  /*6c80*/  FFMA R24, R49, R2, R24 ;  /* 0x0000000231187223 */ /* 0x000fe20000000018 */
[----:B------:R-:W-:Y:S01]  /*6c90*/  F2FP.BF16.F32.PACK_AB R10, R13, R12 ;  /* 0x0000000c0d0a723e */ /* 0x000fe200000010ff */
[----:B------:R-:W-:Y:S01]  /*6ca0*/  FFMA R25, R49, R0, R25 ;  /* 0x0000000031197223 */ /* 0x000fe20000000019 */
[----:B------:R-:W-:Y:S01]  /*6cb0*/  F2FP.BF16.F32.PACK_AB R11, R19, R14 ;  /* 0x0000000e130b723e */ /* 0x000fe200000010ff */
[----:B------:R-:W-:Y:S01]  /*6cc0*/  FFMA R26, R49, R3, R26 ;  /* 0x00000003311a7223 */ /* 0x000fe2000000001a */
[----:B------:R-:W-:Y:S02]  /*6cd0*/  LOP3.LUT R0, R81, 0xffff0000, RZ, 0xc0, !PT ;  /* 0xffff000051007812 */ /* 0x000fe400078ec0ff */
[C---:B------:R-:W-:Y:S01]  /*6ce0*/  SHF.L.U32 R2, R82.reuse, 0x10, RZ ;  /* 0x0000001052027819 */ /* 0x040fe200000006ff */
[----:B------:R1:W-:Y:S01]  /*6cf0*/  STS.128 [R62+0x10], R8 ;  /* 0x000010083e007388 */ /* 0x0003e20000000c00 */
[----:B------:R-:W-:Y:S01]  /*6d00*/  LOP3.LUT R3, R82, 0xffff0000, RZ, 0xc0, !PT ;  /* 0xffff000052037812 */ /* 0x000fe200078ec0ff */
[----:B------:R-:W-:Y:S01]  /*6d10*/  FFMA R31, R49, R0, R31 ;  /* 0x00000000311f7223 */ /* 0x000fe2000000001f */
[----:B------:R-:W-:Y:S01]  /*6d20*/  SHF.L.U32 R4, R83, 0x10, RZ ;  /* 0x0000001053047819 */ /* 0x000fe200000006ff */
[----:B------:R-:W-:Y:S01]  /*6d30*/  FFMA R28, R49, R2, R28 ;  /* 0x00000002311c7223 */ /* 0x000fe2000000001c */
[----:B------:R-:W-:Y:S01]  /*6d40*/  F2FP.BF16.F32.PACK_AB R16, R17, R16 ;  /* 0x000000101110723e */ /* 0x000fe200000010ff */
[----:B------:R-:W-:Y:S01]  /*6d50*/  FFMA R29, R49, R3, R29 ;  /* 0x00000003311d7223 */ /* 0x000fe2000000001d */
[----:B------:R-:W-:Y:S01]  /*6d60*/  LOP3.LUT R5, R83, 0xffff0000, RZ, 0xc0, !PT ;  /* 0xffff000053057812 */ /* 0x000fe200078ec0ff */
[----:B------:R-:W-:Y:S01]  /*6d70*/  FFMA R30, R49, R4, R30 ;  /* 0x00000004311e7223 */ /* 0x000fe2000000001e */
[----:B------:R-:W-:Y:S02]  /*6d80*/  F2FP.BF16.F32.PACK_AB R17, R23, R18 ;  /* 0x000000121711723e */ /* 0x000fe400000010ff */
[----:B------:R-:W-:Y:S01]  /*6d90*/  F2FP.BF16.F32.PACK_AB R18, R21, R20 ;  /* 0x000000141512723e */ /* 0x000fe200000010ff */
[----:B------:R-:W-:Y:S01]  /*6da0*/  FFMA R35, R49, R5, R35 ;  /* 0x0000000531237223 */ /* 0x000fe20000000023 */
[----:B------:R-:W-:Y:S02]  /*6db0*/  F2FP.BF16.F32.PACK_AB R19, R27, R22 ;  /* 0x000000161b13723e */ /* 0x000fe400000010ff */
[----:B------:R-:W-:Y:S02]  /*6dc0*/  F2FP.BF16.F32.PACK_AB R24, R25, R24 ;  /* 0x000000181918723e */ /* 0x000fe400000010ff */
[----:B------:R-:W-:Y:S01]  /*6dd0*/  F2FP.BF16.F32.PACK_AB R25, R31, R26 ;  /* 0x0000001a1f19723e */ /* 0x000fe200000010ff */
[----:B------:R1:W-:Y:S01]  /*6de0*/  STS.128 [R61+0x20], R16 ;  /* 0x000020103d007388 */ /* 0x0003e20000000c00 */
[----:B------:R-:W-:Y:S02]  /*6df0*/  F2FP.BF16.F32.PACK_AB R26, R29, R28 ;  /* 0x0000001c1d1a723e */ /* 0x000fe400000010ff */
[----:B------:R-:W-:Y:S05]  /*6e00*/  F2FP.BF16.F32.PACK_AB R27, R35, R30 ;  /* 0x0000001e231b723e */ /* 0x000fea00000010ff */
[----:B------:R1:W-:Y:S01]  /*6e10*/  STS.128 [R60+0x10], R24 ;  /* 0x000010183c007388 */ /* 0x0003e20000000c00 */
[----:B------:R-:W-:Y:S01]  /*6e20*/  @!PT LDS RZ, [RZ] ;  /* 0x00000000fffff984 */ /* 0x000fe20000000800 */
[----:B------:R-:W-:Y:S01]  /*6e30*/  @!PT LDS RZ, [RZ] ;  /* 0x00000000fffff984 */ /* 0x000fe20000000800 */
[----:B------:R-:W-:Y:S01]  /*6e40*/  @!PT LDS RZ, [RZ] ;  /* 0x00000000fffff984 */ /* 0x000fe20000000800 */
[----:B------:R-:W-:Y:S01]  /*6e50*/  @!PT LDS RZ, [RZ] ;  /* 0x00000000fffff984 */ /* 0x000fe20000000800 */
[----:B------:R2:W-:Y:S07]  /*6e60*/  MEMBAR.ALL.CTA ;  /* 0x0000000000007992 */ /* 0x0005ee0000008000 */
[----:B--2---:R-:W2:Y:S02]  /*6e70*/  FENCE.VIEW.ASYNC.S ;  /* 0x00000000000073c6 */ /* 0x004ea40000000000 */
[----:B--2---:R-:W-:Y:S06]  /*6e80*/  BAR.SYNC.DEFER_BLOCKING 0x1, 0x80 ;  /* 0x0042000000007b1d */ /* 0x004fec0000010000 */
[----:B------:R-:W-:Y:S05]  /*6e90*/  @P0 BRA `(.L_x_120) ;  /* 0x00000000001c0947 */ /* 0x000fea0003800000 */
[----:B------:R-:W-:Y:S01]  /*6ea0*/  R2UR UR4, R68 ;  /* 0x00000000440472ca */ /* 0x000fe200000e0000 */
[----:B------:R-:W-:Y:S01]  /*6eb0*/  UIADD3 UR6, UP0, UPT, UR54, 0x680, URZ ;  /* 0x0000068036067890 */ /* 0x000fe2000ff1e0ff */
[----:B------:R-:W-:Y:S03]  /*6ec0*/  UMOV UR43, UR36 ;  /* 0x00000024002b7c82 */ /* 0x000fe60008000000 */
[----:B------:R-:W-:Y:S08]  /*6ed0*/  UIADD3.X UR7, UPT, UPT, URZ, UR55, URZ, UP0, !UPT ;  /* 0x00000037ff077290 */ /* 0x000ff000087fe4ff */
[----:B------:R-:W-:Y:S09]  /*6ee0*/  UIADD3 UR40, UPT, UPT, UR48, 0x200, UR4 ;  /* 0x0000020030287890 */ /* 0x000ff2000fffe004 */
[----:B------:R2:W-:Y:S02]  /*6ef0*/  UTMASTG.3D [UR40], [UR6] ;  /* 0x00000028060073b5 */ /* 0x0005e40008010000 */
[----:B--2---:R0:W-:Y:S02]  /*6f00*/  UTMACMDFLUSH ;  /* 0x00000000000079b7 */ /* 0x0041e40000000000 */
.L_x_120:
[----:B------:R-:W-:Y:S05]  /*6f10*/  BSYNC.RECONVERGENT B0 ;  /* 0x0000000000007941 */ /* 0x000fea0003800200 */
.L_x_119:
[----:B------:R-:W-:Y:S01]  /*6f20*/  UIADD3 UR40, UPT, UPT, UR56, 0x1, URZ ;  /* 0x0000000138287890 */ /* 0x000fe2000fffe0ff */
[----:B------:R-:W-:Y:S03]  /*6f30*/  BSSY.RECONVERGENT B0, `(.L_x_121) ;  /* 0x0000005000007945 */ /* 0x000fe60003800200 */
[----:B------:R-:W-:Y:S04]  /*6f40*/  UISETP.NE.AND UP0, UPT, UR40, 0x3, UPT ;  /* 0x000000032800788c */ /* 0x000fe8000bf05270 */
[----:B------:R-:W-:Y:S01]  /*6f50*/  USEL UR43, UR40, URZ, UP0 ;  /* 0x000000ff282b7287 */ /* 0x000fe20008000000 */
[----:B------:R-:W-:Y:S11]  /*6f60*/  @P0 BRA `(.L_x_122) ;  /* 0x0000000000040947 */ /* 0x000ff60003800000 */
[----:B------:R-:W-:Y:S04]  /*6f70*/  DEPBAR.LE SB0, 0x1 ;  /* 0x000080400000791a */ /* 0x000fe80000000000 */
.L_x_122:
[----:B------:R-:W-:Y:S05]  /*6f80*/  BSYNC.RECONVERGENT B0 ;  /* 0x0000000000007941 */ /* 0x000fea0003800200 */
.L_x_121:
[----:B------:R-:W-:Y:S01]  /*6f90*/  BAR.SYNC.DEFER_BLOCKING 0x1, 0x80 ;  /* 0x0042000000007b1d */ /* 0x000fe20000010000 */
[----:B------:R-:W-:Y:S01]  /*6fa0*/  ISETP.NE.AND P1, PT, R109, RZ, PT ;  /* 0x000000ff6d00720c */ /* 0x000fe20003f25270 */
[----:B------:R-:W-:Y:S01]  /*6fb0*/  UISETP.NE.AND UP0, UPT, UR50, URZ, UPT ;  /* 0x000000ff3200728c */ /* 0x000fe2000bf05270 */
[----:B------:R-:W-:Y:S11]  /*6fc0*/  LEA R2, R69, UR48, 0x3 ;  /* 0x0000003045027c11 */ /* 0x000ff6000f8e18ff */
[----:B------:R-:W-:Y:S01]  /*6fd0*/  @P1 SHF.L.U32 R3, R71, 0x1f, RZ ;  /* 0x0000001f47031819 */ /* 0x000fe200000006ff */
[----:B------:R-:W-:Y:S06]  /*6fe0*/  BRA.U !UP0, `(.L_x_123) ;  /* 0x0000000108247547 */ /* 0x000fec000b800000 */
[----:B------:R-:W-:Y:S01]  /*6ff0*/  IMAD.U32 R4, RZ, RZ, UR49 ;  /* 0x00000031ff047e24 */ /* 0x000fe2000f8e00ff */
[----:B------:R-:W-:Y:S01]  /*7000*/  MOV R0, UR37 ;  /* 0x0000002500007c02 */ /* 0x000fe20008000f00 */
[----:B------:R-:W-:Y:S03]  /*7010*/  UIADD3 UR49, UPT, UPT, UR49, 0x1, URZ ;  /* 0x0000000131317890 */ /* 0x000fe6000fffe0ff */
[----:B------:R-:W-:Y:S01]  /*7020*/  @P1 LEA R4, R4, UR48, 0x3 ;  /* 0x0000003004041c11 */ /* 0x000fe2000f8e18ff */
[----:B------:R-:W-:Y:S04]  /*7030*/  UISETP.NE.AND UP0, UPT, UR49, 0x3, UPT ;  /* 0x000000033100788c */ /* 0x000fe8000bf05270 */
[----:B------:R-:W-:Y:S01]  /*7040*/  @P1 VIADD R4, R4, 0xb8 ;  /* 0x000000b804041836 */ /* 0x000fe20000000000 */
[----:B------:R-:W-:Y:S04]  /*7050*/  USEL UR49, UR49, URZ, UP0 ;  /* 0x000000ff31317287 */ /* 0x000fe80008000000 */
[----:B------:R-:W-:Y:S04]  /*7060*/  @P1 PRMT R0, R0, 0x654, R4 ;  /* 0x0000065400001816 */ /* 0x000fe80000000004 */
[----:B------:R2:W-:Y:S04]  /*7070*/  @P1 SYNCS.ARRIVE.TRANS64.RED.A1T0 RZ, [R0+URZ], RZ ;  /* 0x000000ff00ff19a7 */ /* 0x0005e800081004ff */
.L_x_123:
[----:B------:R-:W4:Y:S01]  /*7080*/  @P1 SYNCS.PHASECHK.TRANS64.TRYWAIT P0, [R2+URZ+0xa0], R3 ;  /* 0x0000a003020015a7 */ /* 0x000f2200080011ff */
[----:B------:R-:W-:Y:S01]  /*7090*/  BSSY B1, `(.L_x_124) ;  /* 0x0000015000017945 */ /* 0x000fe20003800000 */
[----:B----4-:R-:W-:Y:S03]  /*70a0*/  @P1 SEL R70, RZ, 0x1, !P0 ;  /* 0x00000001ff461807 */ /* 0x010fe60004000000 */
[----:B------:R-:W-:Y:S05]  /*70b0*/  @!P1 BRA `(.L_x_125) ;  /* 0x0000000000489947 */ /* 0x000fea0003800000 */
[----:B------:R-:W-:Y:S01]  /*70c0*/  ISETP.NE.AND P1, PT, R76, RZ, PT ;  /* 0x000000ff4c00720c */ /* 0x000fe20003f25270 */
[----:B------:R-:W-:Y:S01]  /*70d0*/  BSSY B0, `(.L_x_126) ;  /* 0x000000a000007945 */ /* 0x000fe20003800000 */
[----:B------:R-:W-:Y:S11]  /*70e0*/  ISETP.NE.AND P0, PT, R70, RZ, PT ;  /* 0x000000ff4600720c */ /* 0x000ff60003f05270 */
[----:B------:R-:W-:Y:S04]  /*70f0*/  @P1 IMAD R69, R69, 0x2000, R103 ;  /* 0x0000200045451824 */ /* 0x000fe800078e0267 */
[----:B------:R-:W-:Y:S01]  /*7100*/  @P1 IMAD.IADD R4, R111, 0x1, R69 ;  /* 0x000000016f041824 */ /* 0x000fe200078e0245 */
[----:B------:R-:W-:Y:S03]  /*7110*/  @P1 IADD3 R3, PT, PT, R110, R69, RZ ;  /* 0x000000456e031210 */ /* 0x000fe60007ffe0ff */
[----:B--2---:R-:W-:Y:S01]  /*7120*/  @P1 IMAD.IADD R0, R102, 0x1, R4 ;  /* 0x0000000166001824 */ /* 0x004fe200078e0204 */
[----:B------:R-:W-:Y:S06]  /*7130*/  @P0 BRA `(.L_x_127) ;  /* 0x00000000000c0947 */ /* 0x000fec0003800000 */
[----:B------:R-:W-:Y:S04]  /*7140*/  SHF.L.U32 R71, R71, 0x1f, RZ ;  /* 0x0000001f47477819 */ /* 0x000fe800000006ff */
[----:B------:R-:W2:Y:S02]  /*7150*/  SYNCS.PHASECHK.TRANS64.TRYWAIT P0, [R2+URZ+0xa0], R71 ;  /* 0x0000a047020075a7 */ /* 0x000ea400080011ff */
[----:B--2---:R-:W-:Y:S05]  /*7160*/  @!P0 BRA `(.L_x_128) ;  /* 0x0000001c00048947 */ /* 0x004fea0003800000 */
.L_x_127:
[----:B------:R-:W-:Y:S05]  /*7170*/  BSYNC B0 ;  /* 0x0000000000007941 */ /* 0x000fea0003800000 */
.L_x_126:
[----:B------:R-:W-:Y:S11]  /*7180*/  ISETP.NE.AND P0, PT, R76, RZ, PT ;  /* 0x000000ff4c00720c */ /* 0x000ff60003f05270 */
[----:B------:R-:W-:Y:S02]  /*7190*/  @!UPT UIADD3 URZ, UPT, UPT, URZ, URZ, URZ ;  /* 0x000000fffffff290 */ /* 0x000fe4000fffe0ff */
[----:B------:R4:W1:Y:S04]  /*71a0*/  @P0 LDS.128 R56, [R69] ;  /* 0x0000000045380984 */ /* 0x0008680000000c00 */
[----:B------:R4:W1:Y:S04]  /*71b0*/  @P0 LDS.128 R72, [R3+0x20] ;  /* 0x0000200003480984 */ /* 0x0008680000000c00 */
[----:B------:R4:W1:Y:S04]  /*71c0*/  @P0 LDS.128 R64, [R4+0x10] ;  /* 0x0000100004400984 */ /* 0x0008680000000c00 */
[----:B------:R4:W1:Y:S02]  /*71d0*/  @P0 LDS.128 R80, [R0+0x10] ;  /* 0x0000100000500984 */ /* 0x0008640000000c00 */
.L_x_125:
[----:B------:R-:W-:Y:S05]  /*71e0*/  BSYNC B1 ;  /* 0x0000000000017941 */ /* 0x000fea0003800000 */
.L_x_124:
[----:B--2-4-:R-:W-:Y:S05]  /*71f0*/  VIADD R0, R48, 0x20 ;  /* 0x0000002030007836 */ /* 0x014fea0000000000 */
[----:B------:R-:W-:Y:S04]  /*7200*/  SHF.R.U32.HI R0, RZ, 0x15, R0 ;  /* 0x00000015ff007819 */ /* 0x000fe80000011600 */
[----:B------:R-:W-:Y:S11]  /*7210*/  LOP3.LUT P0, RZ, R0, 0x3, R96, 0x48, !PT ;  /* 0x0000000300ff7812 */ /* 0x000ff60007804860 */
[----:B------:R-:W-:Y:S02]  /*7220*/  @!UPT UIADD3 URZ, UPT, UPT, URZ, URZ, URZ ;  /* 0x000000fffffff290 */ /* 0x000fe4000fffe0ff */
[----:B------:R-:W-:Y:S05]  /*7230*/  @!P0 BRA `(.L_x_129) ;  /* 0x0000000000408947 */ /* 0x000fea0003800000 */
[----:B------:R-:W2:Y:S01]  /*7240*/  LDCU.64 UR8, c[0x4][0x70] ;  /* 0x01000e00ff0877ac */ /* 0x000ea20008000a00 */
[----:B------:R-:W-:Y:S01]  /*7250*/  MOV R3, 0x0 ;  /* 0x0000000000037802 */ /* 0x000fe20000000f00 */
[----:B------:R-:W-:Y:S02]  /*7260*/  HFMA2 R12, -RZ, RZ, 0, 5.9604644775390625e-08 ;  /* 0x00000001ff0c7431 */ /* 0x000fe400000001ff */
[----:B-1----:R-:W-:Y:S02]  /*7270*/  IMAD.MOV.U32 R8, RZ, RZ, 0x192 ;  /* 0x00000192ff087424 */ /* 0x002fe400078e00ff */
[----:B------:R-:W-:Y:S01]  /*7280*/  IMAD.MOV.U32 R13, RZ, RZ, RZ ;  /* 0x000000ffff0d7224 */ /* 0x000fe200078e00ff */
[----:B------:R-:W1:Y:S01]  /*7290*/  LDCU.64 UR6, c[0x4][0x78] ;  /* 0x01000f00ff0677ac */ /* 0x000e620008000a00 */
[----:B------:R-:W4:Y:S01]  /*72a0*/  LDC.64 R2, c[0x4][R3] ;  /* 0x0100000003027b82 */ /* 0x000f220000000a00 */
[----:B------:R-:W5:Y:S01]  /*72b0*/  LDCU.64 UR4, c[0x4][0x10] ;  /* 0x01000200ff0477ac */ /* 0x000f620008000a00 */
[----:B--2---:R-:W-:Y:S01]  /*72c0*/  MOV R5, UR9 ;  /* 0x0000000900057c02 */ /* 0x004fe20008000f00 */
[----:B------:R-:W-:Y:S01]  /*72d0*/  IMAD.U32 R4, RZ, RZ, UR8 ;  /* 0x00000008ff047e24 */ /* 0x000fe2000f8e00ff */
[----:B-1----:R-:W-:Y:S01]  /*72e0*/  MOV R7, UR7 ;  /* 0x0000000700077c02 */ /* 0x002fe20008000f00 */
[----:B------:R-:W-:Y:S01]  /*72f0*/  IMAD.U32 R6, RZ, RZ, UR6 ;  /* 0x00000006ff067e24 */ /* 0x000fe2000f8e00ff */
[----:B-----5:R-:W-:Y:S01]  /*7300*/  MOV R11, UR5 ;  /* 0x00000005000b7c02 */ /* 0x020fe20008000f00 */
[----:B------:R-:W-:Y:S02]  /*7310*/  IMAD.U32 R10, RZ, RZ, UR4 ;  /* 0x00000004ff0a7e24 */ /* 0x000fe4000f8e00ff */
[----:B------:R-:W-:Y:S07]  /*7320*/  LEPC R20, `(.L_x_129) ;  /* 0x000000001014794e */ /* 0x000fee0000000000 */
[----:B---34-:R-:W-:Y:S05]  /*7330*/  CALL.ABS.NOINC R2 ;  /* 0x0000000002007343 */ /* 0x018fea0003c00000 */
.L_x_129:
[----:B------:R-:W-:Y:S01]  /*7340*/  ISETP.NE.AND P0, PT, R104, RZ, PT ;  /* 0x000000ff6800720c */ /* 0x000fe20003f05270 */
[----:B------:R-:W-:Y:S05]  /*7350*/  WARPSYNC.ALL ;  /* 0x0000000000007948 */ /* 0x000fea0003800000 */
[----:B------:R-:W-:Y:S01]  /*7360*/  R2UR UR4, R48 ;  /* 0x00000000300472ca */ /* 0x000fe200000e0000 */
[----:B------:R-:W-:Y:S01]  /*7370*/  USHF.L.U32 UR8, UR43, 0xd, URZ ;  /* 0x0000000d2b087899 */ /* 0x000fe200080006ff */
[C---:B-1----:R-:W-:Y:S01]  /*7380*/  SHF.L.U32 R48, R56.reuse, 0x10, RZ ;  /* 0x0000001038307819 */ /* 0x042fe200000006ff */
[----:B------:R-:W-:Y:S01]  /*7390*/  BSSY.RECONVERGENT B0, `(.L_x_130) ;  /* 0x000008d000007945 */ /* 0x000fe20003800200 */
[----:B------:R-:W-:Y:S02]  /*73a0*/  LOP3.LUT R50, R56, 0xffff0000, RZ, 0xc0, !PT ;  /* 0xffff000038327812 */ /* 0x000fe400078ec0ff */
[C---:B------:R-:W-:Y:S02]  /*73b0*/  SHF.L.U32 R51, R57.reuse, 0x10, RZ ;  /* 0x0000001039337819 */ /* 0x040fe400000006ff */
[----:B------:R-:W-:Y:S02]  /*73c0*/  LOP3.LUT R52, R57, 0xffff0000, RZ, 0xc0, !PT ;  /* 0xffff000039347812 */ /* 0x000fe400078ec0ff */
[C---:B------:R-:W-:Y:S02]  /*73d0*/  SHF.L.U32 R53, R58.reuse, 0x10, RZ ;  /* 0x000000103a357819 */ /* 0x040fe400000006ff */
[----:B------:R-:W-:Y:S01]  /*73e0*/  IADD3 R0, PT, PT, R103, UR8, RZ ;  /* 0x0000000867007c10 */ /* 0x000fe2000fffe0ff */
[----:B------:R-:W1:Y:S01]  /*73f0*/  LDTM.x32 R4, tmem[UR4+0x20] ;  /* 0x00002004000479ee */ /* 0x000e6200082c0000 */
[----:B------:R-:W-:Y:S01]  /*7400*/  LOP3.LUT R54, R58, 0xffff0000, RZ, 0xc0, !PT ;  /* 0xffff00003a367812 */ /* 0x000fe200078ec0ff */
[----:B------:R-:W-:Y:S01]  /*7410*/  NOP ;  /* 0x0000000000007918 */ /* 0x000fe20000000000 */
[C---:B------:R-:W-:Y:S02]  /*7420*/  SHF.L.U32 R55, R59.reuse, 0x10, RZ ;  /* 0x000000103b377819 */ /* 0x040fe400000006ff */
[----:B------:R-:W-:Y:S02]  /*7430*/  LOP3.LUT R56, R59, 0xffff0000, RZ, 0xc0, !PT ;  /* 0xffff00003b387812 */ /* 0x000fe400078ec0ff */
[----:B------:R-:W-:Y:S02]  /*7440*/  SHF.L.U32 R57, R64, 0x10, RZ ;  /* 0x0000001040397819 */ /* 0x000fe400000006ff */
[-C--:B------:R-:W-:Y:S02]  /*7450*/  IADD3 R111, PT, PT, R111, R0.reuse, RZ ;  /* 0x000000006f6f7210 */ /* 0x080fe40007ffe0ff */
[----:B------:R-:W-:Y:S02]  /*7460*/  IADD3 R110, PT, PT, R110, R0, RZ ;  /* 0x000000006e6e7210 */ /* 0x000fe40007ffe0ff */
[----:B------:R-:W-:Y:S02]  /*7470*/  LOP3.LUT R58, R64, 0xffff0000, RZ, 0xc0, !PT ;  /* 0xffff0000403a7812 */ /* 0x000fe400078ec0ff */
[C---:B------:R-:W-:Y:S02]  /*7480*/  SHF.L.U32 R59, R65.reuse, 0x10, RZ ;  /* 0x00000010413b7819 */ /* 0x040fe400000006ff */
[----:B---3--:R-:W-:Y:S02]  /*7490*/  LOP3.LUT R60, R65, 0xffff0000, RZ, 0xc0, !PT ;  /* 0xffff0000413c7812 */ /* 0x008fe400078ec0ff */
[C---:B------:R-:W-:Y:S02]  /*74a0*/  SHF.L.U32 R61, R66.reuse, 0x10, RZ ;  /* 0x00000010423d7819 */ /* 0x040fe400000006ff */
[----:B------:R-:W-:Y:S02]  /*74b0*/  LOP3.LUT R62, R66, 0xffff0000, RZ, 0xc0, !PT ;  /* 0xffff0000423e7812 */ /* 0x000fe400078ec0ff */
[----:B------:R-:W-:Y:S01]  /*74c0*/  SHF.L.U32 R63, R67, 0x10, RZ ;  /* 0x00000010433f7819 */ /* 0x000fe200000006ff */
[C---:B-1----:R-:W-:Y:S01]  /*74d0*/  FMUL R4, R47.reuse, R4 ;  /* 0x000000042f047220 */ /* 0x042fe20000400000 */
[----:B------:R-:W-:Y:S01]  /*74e0*/  IADD3 R106, PT, PT, R106, 0x120, RZ ;  /* 0x000001206a6a7810 */ /* 0x000fe20007ffe0ff */
[----:B------:R-:W-:Y:S01]  /*74f0*/  FMUL R5, R47, R5 ;  /* 0x000000052f057220 */ /* 0x000fe20000400000 */
[----:B------:R-:W-:Y:S01]  /*7500*/  LOP3.LUT R64, R67, 0xffff0000, RZ, 0xc0, !PT ;  /* 0xffff000043407812 */ /* 0x000fe200078ec0ff */
[C---:B------:R-:W-:Y:S01]  /*7510*/  FMUL R6, R47.reuse, R6 ;  /* 0x000000062f067220 */ /* 0x040fe20000400000 */
[C---:B------:R-:W-:Y:S01]  /*7520*/  SHF.L.U32 R65, R72.reuse, 0x10, RZ ;  /* 0x0000001048417819 */ /* 0x040fe200000006ff */
[----:B------:R-:W-:Y:S01]  /*7530*/  FMUL R7, R47, R7 ;  /* 0x000000072f077220 */ /* 0x000fe20000400000 */
[----:B------:R-:W-:Y:S01]  /*7540*/  LOP3.LUT R66, R72, 0xffff0000, RZ, 0xc0, !PT ;  /* 0xffff000048427812 */ /* 0x000fe200078ec0ff */
[----:B------:R-:W-:Y:S01]  /*7550*/  FFMA R4, R49, R48, R4 ;  /* 0x0000003031047223 */ /* 0x000fe20000000004 */
[----:B------:R-:W-:Y:S01]  /*7560*/  SHF.L.U32 R67, R73, 0x10, RZ ;  /* 0x0000001049437819 */ /* 0x000fe200000006ff */
[----:B------:R-:W-:Y:S01]  /*7570*/  FMUL R8, R47, R8 ;  /* 0x000000082f087220 */ /* 0x000fe20000400000 */
[----:B------:R-:W-:Y:S01]  /*7580*/  LOP3.LUT R106, R106, 0xfefffff8, RZ, 0xc0, !PT ;  /* 0xfefffff86a6a7812 */ /* 0x000fe200078ec0ff */
[----:B------:R-:W-:Y:S01]  /*7590*/  FFMA R5, R49, R50, R5 ;  /* 0x0000003231057223 */ /* 0x000fe20000000005 */
[----:B------:R-:W-:Y:S01]  /*75a0*/  LOP3.LUT R68, R73, 0xffff0000, RZ, 0xc0, !PT ;  /* 0xffff000049447812 */ /* 0x000fe200078ec0ff */
[----:B------:R-:W-:Y:S01]  /*75b0*/  FMUL R9, R47, R9 ;  /* 0x000000092f097220 */ /* 0x000fe20000400000 */
[C---:B------:R-:W-:Y:S01]  /*75c0*/  SHF.L.U32 R69, R74.reuse, 0x10, RZ ;  /* 0x000000104a457819 */ /* 0x040fe200000006ff */
[----:B------:R1:W-:Y:S01]  /*75d0*/  SYNCS.ARRIVE.TRANS64.RED.A1T0 RZ, [R106+URZ], RZ ;  /* 0x000000ff6aff79a7 */ /* 0x0003e200081004ff */
[----:B------:R-:W-:Y:S01]  /*75e0*/  F2FP.BF16.F32.PACK_AB R4, R5, R4 ;  /* 0x000000040504723e */ /* 0x000fe200000010ff */
[C---:B------:R-:W-:Y:S01]  /*75f0*/  FFMA R6, R49.reuse, R51, R6 ;  /* 0x0000003331067223 */ /* 0x040fe20000000006 */
[C---:B------:R-:W-:Y:S01]  /*7600*/  FFMA R7, R49.reuse, R52, R7 ;  /* 0x0000003431077223 */ /* 0x040fe20000000007 */
[C---:B------:R-:W-:Y:S01]  /*7610*/  FFMA R8, R49.reuse, R53, R8 ;  /* 0x0000003531087223 */ /* 0x040fe20000000008 */
[----:B------:R-:W-:Y:S01]  /*7620*/  LOP3.LUT R70, R74, 0xffff0000, RZ, 0xc0, !PT ;  /* 0xffff00004a467812 */ /* 0x000fe200078ec0ff */
[----:B------:R-:W-:Y:S01]  /*7630*/  FFMA R9, R49, R54, R9 ;  /* 0x0000003631097223 */ /* 0x000fe20000000009 */
[----:B------:R-:W-:Y:S01]  /*7640*/  FMUL R10, R47, R10 ;  /* 0x0000000a2f0a7220 */ /* 0x000fe20000400000 */
[----:B------:R-:W-:Y:S01]  /*7650*/  F2FP.BF16.F32.PACK_AB R5, R7, R6 ;  /* 0x000000060705723e */ /* 0x000fe200000010ff */
[C---:B------:R-:W-:Y:S01]  /*7660*/  FMUL R11, R47.reuse, R11 ;  /* 0x0000000b2f0b7220 */ /* 0x040fe20000400000 */
[----:B------:R-:W-:Y:S01]  /*7670*/  FMUL R0, R47, R12 ;  /* 0x0000000c2f007220 */ /* 0x000fe20000400000 */
[----:B------:R-:W-:Y:S01]  /*7680*/  F2FP.BF16.F32.PACK_AB R6, R9, R8 ;  /* 0x000000080906723e */ /* 0x000fe200000010ff */
[C---:B------:R-:W-:Y:S01]  /*7690*/  FFMA R10, R49.reuse, R55, R10 ;  /* 0x00000037310a7223 */ /* 0x040fe2000000000a */
[----:B------:R-:W-:Y:S01]  /*76a0*/  FFMA R11, R49, R56, R11 ;  /* 0x00000038310b7223 */ /* 0x000fe2000000000b */
[----:B------:R-:W-:Y:S01]  /*76b0*/  SHF.L.U32 R71, R75, 0x10, RZ ;  /* 0x000000104b477819 */ /* 0x000fe200000006ff */
[----:B------:R-:W-:Y:S01]  /*76c0*/  FFMA R0, R49, R57, R0 ;  /* 0x0000003931007223 */ /* 0x000fe20000000000 */
[----:B------:R-:W-:Y:S01]  /*76d0*/  FMUL R2, R47, R13 ;  /* 0x0000000d2f027220 */ /* 0x000fe20000400000 */
[----:B------:R-:W-:Y:S01]  /*76e0*/  LOP3.LUT R72, R75, 0xffff0000, RZ, 0xc0, !PT ;  /* 0xffff00004b487812 */ /* 0x000fe200078ec0ff */
[----:B------:R-:W-:Y:S01]  /*76f0*/  FMUL R3, R47, R14 ;  /* 0x0000000e2f037220 */ /* 0x000fe20000400000 */
[----:B------:R-:W-:Y:S01]  /*7700*/  F2FP.BF16.F32.PACK_AB R7, R11, R10 ;  /* 0x0000000a0b07723e */ /* 0x000fe200000010ff */
[----:B------:R-:W-:Y:S01]  /*7710*/  FFMA R2, R49, R58, R2 ;  /* 0x0000003a31027223 */ /* 0x000fe20000000002 */
[C---:B------:R-:W-:Y:S01]  /*7720*/  FMUL R15, R47.reuse, R15 ;  /* 0x0000000f2f0f7220 */ /* 0x040fe20000400000 */
[C---:B------:R-:W-:Y:S01]  /*7730*/  FMUL R12, R47.reuse, R16 ;  /* 0x000000102f0c7220 */ /* 0x040fe20000400000 */
[----:B------:R-:W-:Y:S01]  /*7740*/  FMUL R13, R47, R17 ;  /* 0x000000112f0d7220 */ /* 0x000fe20000400000 */
[----:B------:R1:W-:Y:S01]  /*7750*/  STS.128 [R103+UR8], R4 ;  /* 0x0000000467007988 */ /* 0x0003e20008000c08 */
[C---:B------:R-:W-:Y:S01]  /*7760*/  SHF.L.U32 R73, R80.reuse, 0x10, RZ ;  /* 0x0000001050497819 */ /* 0x040fe200000006ff */
[C---:B------:R-:W-:Y:S01]  /*7770*/  FFMA R3, R49.reuse, R59, R3 ;  /* 0x0000003b31037223 */ /* 0x040fe20000000003 */
[----:B------:R-:W-:Y:S01]  /*7780*/  LOP3.LUT R74, R80, 0xffff0000, RZ, 0xc0, !PT ;  /* 0xffff0000504a7812 */ /* 0x000fe200078ec0ff */
[C---:B------:R-:W-:Y:S01]  /*7790*/  FFMA R15, R49.reuse, R60, R15 ;  /* 0x0000003c310f7223 */ /* 0x040fe2000000000f */
[----:B------:R-:W-:Y:S01]  /*77a0*/  F2FP.BF16.F32.PACK_AB R8, R2, R0 ;  /* 0x000000000208723e */ /* 0x000fe200000010ff */
[C---:B------:R-:W-:Y:S01]  /*77b0*/  FFMA R12, R49.reuse, R61, R12 ;  /* 0x0000003d310c7223 */ /* 0x040fe2000000000c */
[----:B------:R-:W-:Y:S01]  /*77c0*/  IADD3 R0, PT, PT, R102, R111, RZ ;  /* 0x0000006f66007210 */ /* 0x000fe20007ffe0ff */
[----:B------:R-:W-:Y:S01]  /*77d0*/  FFMA R13, R49, R62, R13 ;  /* 0x0000003e310d7223 */ /* 0x000fe2000000000d */
[----:B------:R-:W-:Y:S01]  /*77e0*/  F2FP.BF16.F32.PACK_AB R9, R15, R3 ;  /* 0x000000030f09723e */ /* 0x000fe200000010ff */
[C---:B------:R-:W-:Y:S01]  /*77f0*/  FMUL R14, R47.reuse, R18 ;  /* 0x000000122f0e7220 */ /* 0x040fe20000400000 */
[C---:B------:R-:W-:Y:S01]  /*7800*/  FMUL R19, R47.reuse, R19 ;  /* 0x000000132f137220 */ /* 0x040fe20000400000 */
[C---:B------:R-:W-:Y:S01]  /*7810*/  FMUL R16, R47.reuse, R20 ;  /* 0x000000142f107220 */ /* 0x040fe20000400000 */
[----:B------:R-:W-:Y:S01]  /*7820*/  FMUL R17, R47, R21 ;  /* 0x000000152f117220 */ /* 0x000fe20000400000 */
[----:B------:R-:W-:Y:S01]  /*7830*/  FFMA R14, R49, R63, R14 ;  /* 0x0000003f310e7223 */ /* 0x000fe2000000000e */
        /* <DEDUP_REMOVED lines=11> */
[----:B------:R-:W-:Y:S01]  /*78f0*/  F2FP.BF16.F32.PACK_AB R10, R13, R12 ;  /* 0x0000000c0d0a723e */ /* 0x000fe200000010ff */
[----:B------:R-:W-:Y:S01]  /*7900*/  FFMA R20, R49, R69, R20 ;  /* 0x0000004531147223 */ /* 0x000fe20000000014 */
[----:B------:R-:W-:Y:S01]  /*7910*/  F2FP.BF16.F32.PACK_AB R11, R19, R14 ;  /* 0x0000000e130b723e */ /* 0x000fe200000010ff */
[----:B------:R-:W-:Y:S01]  /*7920*/  FMUL R24, R47, R28 ;  /* 0x0000001c2f187220 */ /* 0x000fe20000400000 */
[----:B------:R-:W-:Y:S01]  /*7930*/  FFMA R21, R49, R70, R21 ;  /* 0x0000004631157223 */ /* 0x000fe20000000015 */
[----:B------:R-:W-:Y:S01]  /*7940*/  SHF.L.U32 R75, R81, 0x10, RZ ;  /* 0x00000010514b7819 */ /* 0x000fe200000006ff */
[----:B------:R-:W-:Y:S01]  /*7950*/  FMUL R25, R47, R29 ;  /* 0x0000001d2f197220 */ /* 0x000fe20000400000 */
[----:B------:R1:W-:Y:S01]  /*7960*/  STS.128 [R111+0x10], R8 ;  /* 0x000010086f007388 */ /* 0x0003e20000000c00 */
[----:B------:R-:W-:Y:S01]  /*7970*/  FFMA R22, R49, R71, R22 ;  /* 0x0000004731167223 */ /* 0x000fe20000000016 */
[----:B------:R-:W-:Y:S01]  /*7980*/  LOP3.LUT R76, R81, 0xffff0000, RZ, 0xc0, !PT ;  /* 0xffff0000514c7812 */ /* 0x000fe200078ec0ff */
[----:B------:R-:W-:Y:S01]  /*7990*/  FMUL R26, R47, R30 ;  /* 0x0000001e2f1a7220 */ /* 0x000fe20000400000 */
[----:B------:R-:W-:Y:S01]  /*79a0*/  FFMA R27, R49, R72, R27 ;  /* 0x00000048311b7223 */ /* 0x000fe2000000001b */
[C---:B------:R-:W-:Y:S01]  /*79b0*/  SHF.L.U32 R77, R82.reuse, 0x10, RZ ;  /* 0x00000010524d7819 */ /* 0x040fe200000006ff */
[----:B------:R-:W-:Y:S01]  /*79c0*/  FMUL R31, R47, R31 ;  /* 0x0000001f2f1f7220 */ /* 0x000fe20000400000 */
[----:B------:R-:W-:Y:S01]  /*79d0*/  FFMA R24, R49, R73, R24 ;  /* 0x0000004931187223 */ /* 0x000fe20000000018 */
[----:B------:R-:W-:Y:S01]  /*79e0*/  LOP3.LUT R78, R82, 0xffff0000, RZ, 0xc0, !PT ;  /* 0xffff0000524e7812 */ /* 0x000fe200078ec0ff */
[----:B------:R-:W-:Y:S01]  /*79f0*/  FMUL R28, R47, R32 ;  /* 0x000000202f1c7220 */ /* 0x000fe20000400000 */
[----:B------:R-:W-:Y:S01]  /*7a00*/  FFMA R25, R49, R74, R25 ;  /* 0x0000004a31197223 */ /* 0x000fe20000000019 */
[----:B------:R-:W-:Y:S01]  /*7a10*/  SHF.L.U32 R79, R83, 0x10, RZ ;  /* 0x00000010534f7819 */ /* 0x000fe200000006ff */
[----:B------:R-:W-:Y:S01]  /*7a20*/  FMUL R29, R47, R33 ;  /* 0x000000212f1d7220 */ /* 0x000fe20000400000 */
[----:B------:R-:W-:Y:S01]  /*7a30*/  F2FP.BF16.F32.PACK_AB R16, R17, R16 ;  /* 0x000000101110723e */ /* 0x000fe200000010ff */
[----:B------:R-:W-:Y:S01]  /*7a40*/  FFMA R26, R49, R75, R26 ;  /* 0x0000004b311a7223 */ /* 0x000fe2000000001a */
[----:B------:R-:W-:Y:S01]  /*7a50*/  LOP3.LUT R80, R83, 0xffff0000, RZ, 0xc0, !PT ;  /* 0xffff000053507812 */ /* 0x000fe200078ec0ff */
[----:B------:R-:W-:Y:S01]  /*7a60*/  FMUL R30, R47, R34 ;  /* 0x000000222f1e7220 */ /* 0x000fe20000400000 */
[----:B------:R-:W-:Y:S01]  /*7a70*/  F2FP.BF16.F32.PACK_AB R17, R23, R18 ;  /* 0x000000121711723e */ /* 0x000fe200000010ff */
[----:B------:R-:W-:Y:S01]  /*7a80*/  FFMA R31, R49, R76, R31 ;  /* 0x0000004c311f7223 */ /* 0x000fe2000000001f */
[----:B------:R-:W-:Y:S01]  /*7a90*/  FMUL R35, R47, R35 ;  /* 0x000000232f237220 */ /* 0x000fe20000400000 */
[----:B------:R-:W-:Y:S01]  /*7aa0*/  F2FP.BF16.F32.PACK_AB R18, R21, R20 ;  /* 0x000000141512723e */ /* 0x000fe200000010ff */
[----:B------:R-:W-:Y:S01]  /*7ab0*/  FFMA R28, R49, R77, R28 ;  /* 0x0000004d311c7223 */ /* 0x000fe2000000001c */
[----:B------:R-:W-:Y:S01]  /*7ac0*/  F2FP.BF16.F32.PACK_AB R19, R27, R22 ;  /* 0x000000161b13723e */ /* 0x000fe200000010ff */
[C---:B------:R-:W-:Y:S01]  /*7ad0*/  FFMA R29, R49.reuse, R78, R29 ;  /* 0x0000004e311d7223 */ /* 0x040fe2000000001d */
[C---:B------:R-:W-:Y:S01]  /*7ae0*/  FFMA R30, R49.reuse, R79, R30 ;  /* 0x0000004f311e7223 */ /* 0x040fe2000000001e */
[----:B------:R-:W-:Y:S01]  /*7af0*/  FFMA R35, R49, R80, R35 ;  /* 0x0000005031237223 */ /* 0x000fe20000000023 */
[----:B------:R-:W-:Y:S01]  /*7b00*/  F2FP.BF16.F32.PACK_AB R24, R25, R24 ;  /* 0x000000181918723e */ /* 0x000fe200000010ff */
[----:B------:R1:W-:Y:S01]  /*7b10*/  STS.128 [R110+0x20], R16 ;  /* 0x000020106e007388 */ /* 0x0003e20000000c00 */
[----:B------:R-:W-:Y:S02]  /*7b20*/  F2FP.BF16.F32.PACK_AB R25, R31, R26 ;  /* 0x0000001a1f19723e */ /* 0x000fe400000010ff */
        /* <DEDUP_REMOVED lines=11> */
[----:B------:R-:W-:Y:S02]  /*7be0*/  UIADD3 UR10, UP0, UPT, UR54, 0x680, URZ ;  /* 0x00000680360a7890 */ /* 0x000fe4000ff1e0ff */
[----:B------:R-:W-:Y:S02]  /*7bf0*/  UIADD3 UR5, UPT, UPT, UR41, 0x20, URZ ;  /* 0x0000002029057890 */ /* 0x000fe4000fffe0ff */
[----:B------:R-:W-:Y:S02]  /*7c00*/  UIADD3 UR4, UPT, UPT, UR48, 0x200, UR8 ;  /* 0x0000020030047890 */ /* 0x000fe4000fffe008 */
[----:B------:R-:W-:Y:S01]  /*7c10*/  UIADD3.X UR11, UPT, UPT, URZ, UR55, URZ, UP0, !UPT ;  /* 0x00000037ff0b7290 */ /* 0x000fe200087fe4ff */
[----:B------:R-:W-:Y:S01]  /*7c20*/  UMOV UR6, UR42 ;  /* 0x0000002a00067c82 */ /* 0x000fe20008000000 */
[----:B------:R-:W-:Y:S07]  /*7c30*/  UMOV UR7, UR36 ;  /* 0x0000002400077c82 */ /* 0x000fee0008000000 */
[----:B------:R2:W-:Y:S02]  /*7c40*/  UTMASTG.3D [UR4], [UR10] ;  /* 0x000000040a0073b5 */ /* 0x0005e40008010000 */
[----:B--2---:R0:W-:Y:S02]  /*7c50*/  UTMACMDFLUSH ;  /* 0x00000000000079b7 */ /* 0x0041e40000000000 */
.L_x_131:
[----:B------:R-:W-:Y:S05]  /*7c60*/  BSYNC.RECONVERGENT B0 ;  /* 0x0000000000007941 */ /* 0x000fea0003800200 */
.L_x_130:
[----:B------:R-:W-:Y:S01]  /*7c70*/  UIADD3 UR43, UPT, UPT, UR43, 0x1, URZ ;  /* 0x000000012b2b7890 */ /* 0x000fe2000fffe0ff */
[----:B------:R-:W-:Y:S03]  /*7c80*/  BSSY.RECONVERGENT B0, `(.L_x_132) ;  /* 0x0000008000007945 */ /* 0x000fe60003800200 */
[----:B------:R-:W-:Y:S04]  /*7c90*/  UISETP.NE.AND UP0, UPT, UR43, 0x3, UPT ;  /* 0x000000032b00788c */ /* 0x000fe8000bf05270 */
[----:B------:R-:W-:Y:S02]  /*7ca0*/  UISETP.EQ.XOR UP1, UPT, UR40, 0x3, !UP0 ;  /* 0x000000032800788c */ /* 0x000fe4000c722a70 */
[----:B------:R-:W-:Y:S02]  /*7cb0*/  USEL UR56, UR43, URZ, UP0 ;  /* 0x000000ff2b387287 */ /* 0x000fe40008000000 */
[----:B------:R-:W-:Y:S04]  /*7cc0*/  USEL UR4, URZ, 0x1, !UP1 ;  /* 0x00000001ff047887 */ /* 0x000fe8000c800000 */
[----:B------:R-:W-:Y:S01]  /*7cd0*/  ULOP3.LUT UR51, UR51, UR4, URZ, 0x3c, !UPT ;  /* 0x0000000433337292 */ /* 0x000fe2000f8e3cff */
[----:B------:R-:W-:Y:S11]  /*7ce0*/  @P0 BRA `(.L_x_133) ;  /* 0x0000000000040947 */ /* 0x000ff60003800000 */
[----:B------:R-:W-:Y:S04]  /*7cf0*/  DEPBAR.LE SB0, 0x1 ;  /* 0x000080400000791a */ /* 0x000fe80000000000 */
.L_x_133:
[----:B------:R-:W-:Y:S05]  /*7d00*/  BSYNC.RECONVERGENT B0 ;  /* 0x0000000000007941 */ /* 0x000fea0003800200 */
.L_x_132:
[----:B------:R-:W-:Y:S01]  /*7d10*/  BAR.SYNC.DEFER_BLOCKING 0x1, 0x80 ;  /* 0x0042000000007b1d */ /* 0x000fe20000010000 */
[----:B------:R-:W-:Y:S01]  /*7d20*/  UISETP.NE.AND UP0, UPT, UR50, -0x2, UPT ;  /* 0xfffffffe3200788c */ /* 0x000fe2000bf05270 */
[----:B------:R-:W-:Y:S08]  /*7d30*/  IADD3 R45, PT, PT, R45, 0x1, RZ ;  /* 0x000000012d2d7810 */ /* 0x000ff00007ffe0ff */
[----:B------:R-:W-:Y:S05]  /*7d40*/  BRA.U !UP0, `(.L_x_134) ;  /* 0x0000000108287547 */ /* 0x000fea000b800000 */
[----:B------:R-:W-:Y:S01]  /*7d50*/  ISETP.NE.AND P0, PT, R109, RZ, PT ;  /* 0x000000ff6d00720c */ /* 0x000fe20003f05270 */
[----:B------:R-:W-:Y:S01]  /*7d60*/  IMAD.U32 R2, RZ, RZ, UR49 ;  /* 0x00000031ff027e24 */ /* 0x000fe2000f8e00ff */
[----:B------:R-:W-:Y:S01]  /*7d70*/  UIADD3 UR49, UPT, UPT, UR49, 0x1, URZ ;  /* 0x0000000131317890 */ /* 0x000fe2000fffe0ff */
[----:B-1----:R-:W-:Y:S03]  /*7d80*/  IMAD.U32 R0, RZ, RZ, UR37 ;  /* 0x00000025ff007e24 */ /* 0x002fe6000f8e00ff */
[----:B------:R-:W-:Y:S04]  /*7d90*/  UISETP.NE.AND UP0, UPT, UR49, 0x3, UPT ;  /* 0x000000033100788c */ /* 0x000fe8000bf05270 */
[----:B------:R-:W-:Y:S03]  /*7da0*/  USEL UR49, UR49, URZ, UP0 ;  /* 0x000000ff31317287 */ /* 0x000fe60008000000 */
[----:B------:R-:W-:Y:S05]  /*7db0*/  @P0 LEA R2, R2, UR48, 0x3 ;  /* 0x0000003002020c11 */ /* 0x000fea000f8e18ff */
[----:B------:R-:W-:Y:S05]  /*7dc0*/  @P0 VIADD R2, R2, 0xb8 ;  /* 0x000000b802020836 */ /* 0x000fea0000000000 */
[----:B------:R-:W-:Y:S04]  /*7dd0*/  @P0 PRMT R0, R0, 0x654, R2 ;  /* 0x0000065400000816 */ /* 0x000fe80000000002 */
[----:B------:R2:W-:Y:S03]  /*7de0*/  @P0 SYNCS.ARRIVE.TRANS64.RED.A1T0 RZ, [R0+URZ], RZ ;  /* 0x000000ff00ff09a7 */ /* 0x0005e600081004ff */
.L_x_134:
[----:B------:R-:W-:Y:S01]  /*7df0*/  ISETP.NE.AND P2, PT, R105, RZ, PT ;  /* 0x000000ff6900720c */ /* 0x000fe20003f45270 */
[----:B------:R-:W-:Y:S01]  /*7e00*/  UIADD3 UR50, UPT, UPT, UR50, 0x2, URZ ;  /* 0x0000000232327890 */ /* 0x000fe2000fffe0ff */
[----:B------:R-:W-:Y:S01]  /*7e10*/  ISETP.NE.AND P0, PT, R108, 0x2, PT ;  /* 0x000000026c00780c */ /* 0x000fe20003f05270 */
[----:B------:R-:W-:Y:S01]  /*7e20*/  IMAD.IADD R15, R43, 0x1, R90 ;  /* 0x000000012b0f7824 */ /* 0x000fe200078e025a */
[----:B------:R-:W-:Y:S01]  /*7e30*/  ISETP.NE.AND P1, PT, R45, 0x4, PT ;  /* 0x000000042d00780c */ /* 0x000fe20003f25270 */
[----:B------:R-:W-:Y:S01]  /*7e40*/  IMAD.IADD R14, R44, 0x1, R91 ;  /* 0x000000012c0e7824 */ /* 0x000fe200078e025b */
[----:B------:R-:W-:Y:S02]  /*7e50*/  SEL R2, RZ, 0x1, P0 ;  /* 0x00000001ff027807 */ /* 0x000fe40000000000 */
[----:B-12---:R-:W-:Y:S02]  /*7e60*/  SEL R0, RZ, 0x1, P1 ;  /* 0x00000001ff007807 */ /* 0x006fe40000800000 */
[----:B------:R-:W-:Y:S02]  /*7e70*/  LOP3.LUT R100, R100, R2, RZ, 0x3c, !PT ;  /* 0x0000000264647212 */ /* 0x000fe400078e3cff */
[----:B------:R-:W-:Y:S02]  /*7e80*/  LOP3.LUT R101, R101, R0, RZ, 0x3c, !PT ;  /* 0x0000000065657212 */ /* 0x000fe400078e3cff */
[----:B------:R-:W-:Y:S02]  /*7e90*/  @P2 R2UR UR36, R99 ;  /* 0x00000000632422ca */ /* 0x000fe400000e0000 */
[----:B------:R-:W-:Y:S02]  /*7ea0*/  SEL R108, R108, RZ, P0 ;  /* 0x000000ff6c6c7207 */ /* 0x000fe40000000000 */
[----:B------:R-:W-:Y:S01]  /*7eb0*/  SEL R45, R45, RZ, P1 ;  /* 0x000000ff2d2d7207 */ /* 0x000fe20000800000 */
[----:B------:R-:W-:Y:S10]  /*7ec0*/  @P2 BRA `(.L_x_135) ;  /* 0xffffffd800082947 */ /* 0x000ff4000383ffff */
[----:B------:R-:W-:-:S09]  /*7ed0*/  UISETP.NE.AND UP0, UPT, UR53, URZ, UPT ;  /* 0x000000ff3500728c */ /* 0x000fd2000bf05270 */
[----:B------:R-:W-:Y:S05]  /*7ee0*/  BRA.U !UP0, `(.L_x_136) ;  /* 0x0000000108487547 */ /* 0x000fea000b800000 */
[----:B------:R-:W1:Y:S02]  /*7ef0*/  LDCU.64 UR4, c[0x0][0x890] ;  /* 0x00011200ff0477ac */ /* 0x000e640008000a00 */
[----:B-1----:R-:W-:-:S04]  /*7f00*/  UISETP.NE.U32.AND UP0, UPT, UR4, URZ, UPT ;  /* 0x000000ff0400728c */ /* 0x002fc8000bf05070 */
[----:B------:R-:W-:-:S09]  /*7f10*/  UISETP.NE.AND.EX UP0, UPT, UR5, URZ, UPT, UP0 ;  /* 0x000000ff0500728c */ /* 0x000fd2000bf05300 */
[----:B------:R-:W-:Y:S05]  /*7f20*/  BRA.U UP0, `(.L_x_137) ;  /* 0x00000001000c7547 */ /* 0x000fea000b800000 */
[----:B------:R-:W-:-:S13]  /*7f30*/  FSETP.NEU.AND P0, PT, R49, RZ, PT ;  /* 0x000000ff3100720b */ /* 0x000fda0003f0d000 */
[----:B------:R-:W-:Y:S05]  /*7f40*/  @!P0 EXIT ;  /* 0x000000000000894d */ /* 0x000fea0003800000 */
[----:B------:R-:W-:Y:S05]  /*7f50*/  BRA `(.L_x_136) ;  /* 0x00000000002c7947 */ /* 0x000fea0003800000 */
.L_x_137:
[----:B------:R-:W-:Y:S01]  /*7f60*/  ISETP.NE.AND P0, PT, R107, RZ, PT ;  /* 0x000000ff6b00720c */ /* 0x000fe20003f05270 */
[----:B------:R-:W-:-:S12]  /*7f70*/  BSSY.RECONVERGENT B0, `(.L_x_136) ;  /* 0x0000009000007945 */ /* 0x000fd80003800200 */
[----:B------:R-:W-:Y:S05]  /*7f80*/  @P0 BRA `(.L_x_138) ;  /* 0x0000000000140947 */ /* 0x000fea0003800000 */
[----:B------:R-:W1:Y:S02]  /*7f90*/  LDCU.64 UR4, c[0x0][0x888] ;  /* 0x00011100ff0477ac */ /* 0x000e640008000a00 */
[----:B-1----:R-:W-:-:S04]  /*7fa0*/  ISETP.NE.U32.AND P0, PT, RZ, UR4, PT ;  /* 0x00000004ff007c0c */ /* 0x002fc8000bf05070 */
[----:B------:R-:W-:-:S13]  /*7fb0*/  ISETP.NE.AND.EX P0, PT, RZ, UR5, PT, P0 ;  /* 0x00000005ff007c0c */ /* 0x000fda000bf05300 */
[----:B------:R-:W-:Y:S05]  /*7fc0*/  @!P0 EXIT ;  /* 0x000000000000894d */ /* 0x000fea0003800000 */
[----:B------:R-:W-:Y:S05]  /*7fd0*/  BRA `(.L_x_139) ;  /* 0x0000000000087947 */ /* 0x000fea0003800000 */
.L_x_138:
[----:B------:R-:W-:-:S13]  /*7fe0*/  FSETP.NEU.AND P0, PT, R49, RZ, PT ;  /* 0x000000ff3100720b */ /* 0x000fda0003f0d000 */
[----:B------:R-:W-:Y:S05]  /*7ff0*/  @!P0 EXIT ;  /* 0x000000000000894d */ /* 0x000fea0003800000 */
.L_x_139:
[----:B------:R-:W-:Y:S05]  /*8000*/  BSYNC.RECONVERGENT B0 ;  /* 0x0000000000007941 */ /* 0x000fea0003800200 */
.L_x_136:
[----:B------:R-:W-:Y:S01]  /*8010*/  ULEA UR4, UR49, UR48, 0x3 ;  /* 0x0000003031047291 */ /* 0x000fe2000f8e18ff */
[----:B------:R-:W-:-:S04]  /*8020*/  DEPBAR.LE SB0, 0x0 ;  /* 0x000080000000791a */ /* 0x000fc80000000000 */
[----:B------:R-:W-:-:S04]  /*8030*/  UIADD3 UR4, UPT, UPT, UR4, 0xb8, URZ ;  /* 0x000000b804047890 */ /* 0x000fc8000fffe0ff */
[----:B------:R-:W-:-:S09]  /*8040*/  UPRMT UR4, UR37, 0x654, UR4 ;  /* 0x0000065425047896 */ /* 0x000fd20008000004 */
[----:B------:R-:W-:Y:S01]  /*8050*/  SYNCS.ARRIVE.TRANS64.RED.A1T0 RZ, [UR4], RZ ;  /* 0x000000ffffff79a7 */ /* 0x000fe20008100404 */
[----:B------:R-:W-:Y:S05]  /*8060*/  EXIT ;  /* 0x000000000000794d */ /* 0x000fea0003800000 */
.L_x_25:
[----:B--2---:R2:W4:Y:S02]  /*8070*/  SYNCS.PHASECHK.TRANS64.TRYWAIT P0, [R2+URZ+0x150], R3 ;  /* 0x00015003020075a7 */ /* 0x00452400080011ff */
[----:B----4-:R-:W-:Y:S05]  /*8080*/  @!P0 NANOSLEEP.SYNCS 0x989680 ;  /* 0x009896800000895d */ /* 0x010fea0003900000 */
[----:B------:R-:W4:Y:S02]  /*8090*/  @!P0 SYNCS.PHASECHK.TRANS64 P0, [R2+URZ+0x150], R3 ;  /* 0x00015003020085a7 */ /* 0x000f2400080010ff */
[----:B----4-:R-:W-:Y:S05]  /*80a0*/  @!P0 BRA `(.L_x_25) ;  /* 0xfffffffc00f08947 */ /* 0x010fea000383ffff */
[----:B------:R-:W-:Y:S05]  /*80b0*/  BRA `(.L_x_140) ;  /* 0xffffff9800087947 */ /* 0x000fea000383ffff */
.L_x_28:
[----:B------:R-:W-:-:S07]  /*80c0*/  MOV R2, UR33 ;  /* 0x0000002100027c02 */ /* 0x000fce0008000f00 */
.L_x_141:
[----:B-1----:R1:W2:Y:S02]  /*80d0*/  SYNCS.PHASECHK.TRANS64.TRYWAIT P0, [R2+URZ+0x50], R4 ;  /* 0x00005004020075a7 */ /* 0x0022a400080011ff */
[----:B--2---:R-:W-:Y:S05]  /*80e0*/  @!P0 NANOSLEEP.SYNCS 0x989680 ;  /* 0x009896800000895d */ /* 0x004fea0003900000 */
[----:B------:R-:W2:Y:S02]  /*80f0*/  @!P0 SYNCS.PHASECHK.TRANS64 P0, [R2+URZ+0x50], R4 ;  /* 0x00005004020085a7 */ /* 0x000ea400080010ff */
[----:B--2---:R-:W-:Y:S05]  /*8100*/  @!P0 BRA `(.L_x_141) ;  /* 0xfffffffc00f08947 */ /* 0x004fea000383ffff */
[----:B------:R-:W-:Y:S05]  /*8110*/  BRA `(.L_x_27) ;  /* 0xffffff9800707947 */ /* 0x000fea000383ffff */
.L_x_35:
[----:B-1----:R-:W-:-:S07]  /*8120*/  MOV R2, UR17 ;  /* 0x0000001100027c02 */ /* 0x002fce0008000f00 */
.L_x_142:
[----:B-1----:R1:W2:Y:S02]  /*8130*/  SYNCS.PHASECHK.TRANS64.TRYWAIT P0, [R2+URZ+0x50], R4 ;  /* 0x00005004020075a7 */ /* 0x0022a400080011ff */
[----:B--2---:R-:W-:Y:S05]  /*8140*/  @!P0 NANOSLEEP.SYNCS 0x989680 ;  /* 0x009896800000895d */ /* 0x004fea0003900000 */
[----:B------:R-:W2:Y:S02]  /*8150*/  @!P0 SYNCS.PHASECHK.TRANS64 P0, [R2+URZ+0x50], R4 ;  /* 0x00005004020085a7 */ /* 0x000ea400080010ff */
[----:B--2---:R-:W-:Y:S05]  /*8160*/  @!P0 BRA `(.L_x_142) ;  /* 0xfffffffc00f08947 */ /* 0x004fea000383ffff */
[----:B------:R-:W-:Y:S05]  /*8170*/  BRA `(.L_x_34) ;  /* 0xffffff9c002c7947 */ /* 0x000fea000383ffff */
.L_x_40:
[----:B-1----:R1:W2:Y:S02]  /*8180*/  SYNCS.PHASECHK.TRANS64.TRYWAIT P0, [R2+URZ+0xe0], R3 ;  /* 0x0000e003020075a7 */ /* 0x0022a400080011ff */
[----:B--2---:R-:W-:Y:S05]  /*8190*/  @!P0 NANOSLEEP.SYNCS 0x989680 ;  /* 0x009896800000895d */ /* 0x004fea0003900000 */
[----:B------:R-:W2:Y:S02]  /*81a0*/  @!P0 SYNCS.PHASECHK.TRANS64 P0, [R2+URZ+0xe0], R3 ;  /* 0x0000e003020085a7 */ /* 0x000ea400080010ff */
[----:B--2---:R-:W-:Y:S05]  /*81b0*/  @!P0 BRA `(.L_x_40) ;  /* 0xfffffffc00f08947 */ /* 0x004fea000383ffff */
[----:B------:R-:W-:Y:S05]  /*81c0*/  BRA `(.L_x_143) ;  /* 0xffffff9c00d07947 */ /* 0x000fea000383ffff */
.L_x_44:
[----:B---3--:R-:W-:-:S07]  /*81d0*/  MOV R0, UR5 ;  /* 0x0000000500007c02 */ /* 0x008fce0008000f00 */
.L_x_144:
[----:B-1----:R1:W2:Y:S02]  /*81e0*/  SYNCS.PHASECHK.TRANS64.TRYWAIT P0, [R0+URZ], R2 ;  /* 0x00000002000075a7 */ /* 0x0022a400080011ff */
[----:B--2---:R-:W-:Y:S05]  /*81f0*/  @!P0 NANOSLEEP.SYNCS 0x989680 ;  /* 0x009896800000895d */ /* 0x004fea0003900000 */
[----:B------:R-:W2:Y:S02]  /*8200*/  @!P0 SYNCS.PHASECHK.TRANS64 P0, [R0+URZ], R2 ;  /* 0x00000002000085a7 */ /* 0x000ea400080010ff */
[----:B--2---:R-:W-:Y:S05]  /*8210*/  @!P0 BRA `(.L_x_144) ;  /* 0xfffffffc00f08947 */ /* 0x004fea000383ffff */
[----:B------:R-:W-:Y:S05]  /*8220*/  BRA `(.L_x_145) ;  /* 0xffffffa400407947 */ /* 0x000fea000383ffff */
.L_x_45:
[----:B---3--:R-:W-:-:S07]  /*8230*/  MOV R0, UR5 ;  /* 0x0000000500007c02 */ /* 0x008fce0008000f00 */
.L_x_146:
[----:B-1----:R1:W2:Y:S02]  /*8240*/  SYNCS.PHASECHK.TRANS64.TRYWAIT P0, [R0+URZ], R3 ;  /* 0x00000003000075a7 */ /* 0x0022a400080011ff */
[----:B--2---:R-:W-:Y:S05]  /*8250*/  @!P0 NANOSLEEP.SYNCS 0x989680 ;  /* 0x009896800000895d */ /* 0x004fea0003900000 */
[----:B------:R-:W2:Y:S02]  /*8260*/  @!P0 SYNCS.PHASECHK.TRANS64 P0, [R0+URZ], R3 ;  /* 0x00000003000085a7 */ /* 0x000ea400080010ff */
[----:B--2---:R-:W-:Y:S05]  /*8270*/  @!P0 BRA `(.L_x_146) ;  /* 0xfffffffc00f08947 */ /* 0x004fea000383ffff */
[----:B------:R-:W-:Y:S05]  /*8280*/  BRA `(.L_x_147) ;  /* 0xffffffa4004c7947 */ /* 0x000fea000383ffff */
.L_x_46:
[----:B---3--:R-:W-:-:S07]  /*8290*/  MOV R0, UR5 ;  /* 0x0000000500007c02 */ /* 0x008fce0008000f00 */
.L_x_148:
[----:B-1----:R1:W2:Y:S02]  /*82a0*/  SYNCS.PHASECHK.TRANS64.TRYWAIT P0, [R0+URZ], R3 ;  /* 0x00000003000075a7 */ /* 0x0022a400080011ff */
[----:B--2---:R-:W-:Y:S05]  /*82b0*/  @!P0 NANOSLEEP.SYNCS 0x989680 ;  /* 0x009896800000895d */ /* 0x004fea0003900000 */
[----:B------:R-:W2:Y:S02]  /*82c0*/  @!P0 SYNCS.PHASECHK.TRANS64 P0, [R0+URZ], R3 ;  /* 0x00000003000085a7 */ /* 0x000ea400080010ff */
[----:B--2---:R-:W-:Y:S05]  /*82d0*/  @!P0 BRA `(.L_x_148) ;  /* 0xfffffffc00f08947 */ /* 0x004fea000383ffff */
[----:B------:R-:W-:Y:S05]  /*82e0*/  BRA `(.L_x_149) ;  /* 0xffffffa400587947 */ /* 0x000fea000383ffff */
.L_x_47:
[----:B---3--:R-:W-:-:S07]  /*82f0*/  MOV R0, UR5 ;  /* 0x0000000500007c02 */ /* 0x008fce0008000f00 */
.L_x_150:
[----:B-1----:R1:W2:Y:S02]  /*8300*/  SYNCS.PHASECHK.TRANS64.TRYWAIT P0, [R0+URZ], R3 ;  /* 0x00000003000075a7 */ /* 0x0022a400080011ff */
[----:B--2---:R-:W-:Y:S05]  /*8310*/  @!P0 NANOSLEEP.SYNCS 0x989680 ;  /* 0x009896800000895d */ /* 0x004fea0003900000 */
[----:B------:R-:W2:Y:S02]  /*8320*/  @!P0 SYNCS.PHASECHK.TRANS64 P0, [R0+URZ], R3 ;  /* 0x00000003000085a7 */ /* 0x000ea400080010ff */
[----:B--2---:R-:W-:Y:S05]  /*8330*/  @!P0 BRA `(.L_x_150) ;  /* 0xfffffffc00f08947 */ /* 0x004fea000383ffff */
[----:B------:R-:W-:Y:S05]  /*8340*/  BRA `(.L_x_151) ;  /* 0xffffffa400647947 */ /* 0x000fea000383ffff */
.L_x_48:
[----:B---3--:R-:W-:-:S07]  /*8350*/  MOV R0, UR5 ;  /* 0x0000000500007c02 */ /* 0x008fce0008000f00 */
.L_x_152:
[----:B-1----:R1:W2:Y:S02]  /*8360*/  SYNCS.PHASECHK.TRANS64.TRYWAIT P0, [R0+URZ], R3 ;  /* 0x00000003000075a7 */ /* 0x0022a400080011ff */
[----:B--2---:R-:W-:Y:S05]  /*8370*/  @!P0 NANOSLEEP.SYNCS 0x989680 ;  /* 0x009896800000895d */ /* 0x004fea0003900000 */
[----:B------:R-:W2:Y:S02]  /*8380*/  @!P0 SYNCS.PHASECHK.TRANS64 P0, [R0+URZ], R3 ;  /* 0x00000003000085a7 */ /* 0x000ea400080010ff */
[----:B--2---:R-:W-:Y:S05]  /*8390*/  @!P0 BRA `(.L_x_152) ;  /* 0xfffffffc00f08947 */ /* 0x004fea000383ffff */
[----:B------:R-:W-:Y:S05]  /*83a0*/  BRA `(.L_x_153) ;  /* 0xffffffa400707947 */ /* 0x000fea000383ffff */
.L_x_49:
[----:B---3--:R-:W-:-:S07]  /*83b0*/  MOV R0, UR5 ;  /* 0x0000000500007c02 */ /* 0x008fce0008000f00 */
.L_x_154:
[----:B-1----:R1:W2:Y:S02]  /*83c0*/  SYNCS.PHASECHK.TRANS64.TRYWAIT P0, [R0+URZ], R3 ;  /* 0x00000003000075a7 */ /* 0x0022a400080011ff */
[----:B--2---:R-:W-:Y:S05]  /*83d0*/  @!P0 NANOSLEEP.SYNCS 0x989680 ;  /* 0x009896800000895d */ /* 0x004fea0003900000 */
[----:B------:R-:W2:Y:S02]  /*83e0*/  @!P0 SYNCS.PHASECHK.TRANS64 P0, [R0+URZ], R3 ;  /* 0x00000003000085a7 */ /* 0x000ea400080010ff */
[----:B--2---:R-:W-:Y:S05]  /*83f0*/  @!P0 BRA `(.L_x_154) ;  /* 0xfffffffc00f08947 */ /* 0x004fea000383ffff */
[----:B------:R-:W-:Y:S05]  /*8400*/  BRA `(.L_x_155) ;  /* 0xffffffa4007c7947 */ /* 0x000fea000383ffff */
.L_x_50:
[----:B---3--:R-:W-:-:S07]  /*8410*/  MOV R0, UR5 ;  /* 0x0000000500007c02 */ /* 0x008fce0008000f00 */
.L_x_156:
[----:B-1----:R1:W2:Y:S02]  /*8420*/  SYNCS.PHASECHK.TRANS64.TRYWAIT P0, [R0+URZ], R3 ;  /* 0x00000003000075a7 */ /* 0x0022a400080011ff */
[----:B--2---:R-:W-:Y:S05]  /*8430*/  @!P0 NANOSLEEP.SYNCS 0x989680 ;  /* 0x009896800000895d */ /* 0x004fea0003900000 */
[----:B------:R-:W2:Y:S02]  /*8440*/  @!P0 SYNCS.PHASECHK.TRANS64 P0, [R0+URZ], R3 ;  /* 0x00000003000085a7 */ /* 0x000ea400080010ff */
[----:B--2---:R-:W-:Y:S05]  /*8450*/  @!P0 BRA `(.L_x_156) ;  /* 0xfffffffc00f08947 */ /* 0x004fea000383ffff */
[----:B------:R-:W-:Y:S05]  /*8460*/  BRA `(.L_x_157) ;  /* 0xffffffa400887947 */ /* 0x000fea000383ffff */
.L_x_51:
[----:B---3--:R-:W-:-:S07]  /*8470*/  MOV R0, UR5 ;  /* 0x0000000500007c02 */ /* 0x008fce0008000f00 */
.L_x_158:
[----:B-1----:R1:W2:Y:S02]  /*8480*/  SYNCS.PHASECHK.TRANS64.TRYWAIT P0, [R0+URZ], R3 ;  /* 0x00000003000075a7 */ /* 0x0022a400080011ff */
[----:B--2---:R-:W-:Y:S05]  /*8490*/  @!P0 NANOSLEEP.SYNCS 0x989680 ;  /* 0x009896800000895d */ /* 0x004fea0003900000 */
[----:B------:R-:W2:Y:S02]  /*84a0*/  @!P0 SYNCS.PHASECHK.TRANS64 P0, [R0+URZ], R3 ;  /* 0x00000003000085a7 */ /* 0x000ea400080010ff */
[----:B--2---:R-:W-:Y:S05]  /*84b0*/  @!P0 BRA `(.L_x_158) ;  /* 0xfffffffc00f08947 */ /* 0x004fea000383ffff */
[----:B------:R-:W-:Y:S05]  /*84c0*/  BRA `(.L_x_159) ;  /* 0xffffffa400947947 */ /* 0x000fea000383ffff */
.L_x_52:
[----:B---3--:R-:W-:-:S07]  /*84d0*/  MOV R0, UR5 ;  /* 0x0000000500007c02 */ /* 0x008fce0008000f00 */
.L_x_160:
[----:B-1----:R1:W2:Y:S02]  /*84e0*/  SYNCS.PHASECHK.TRANS64.TRYWAIT P0, [R0+URZ], R3 ;  /* 0x00000003000075a7 */ /* 0x0022a400080011ff */
[----:B--2---:R-:W-:Y:S05]  /*84f0*/  @!P0 NANOSLEEP.SYNCS 0x989680 ;  /* 0x009896800000895d */ /* 0x004fea0003900000 */
[----:B------:R-:W2:Y:S02]  /*8500*/  @!P0 SYNCS.PHASECHK.TRANS64 P0, [R0+URZ], R3 ;  /* 0x00000003000085a7 */ /* 0x000ea400080010ff */
[----:B--2---:R-:W-:Y:S05]  /*8510*/  @!P0 BRA `(.L_x_160) ;  /* 0xfffffffc00f08947 */ /* 0x004fea000383ffff */
[----:B------:R-:W-:Y:S05]  /*8520*/  BRA `(.L_x_161) ;  /* 0xffffffa400a07947 */ /* 0x000fea000383ffff */
.L_x_55:
[----:B-1----:R1:W2:Y:S02]  /*8530*/  SYNCS.PHASECHK.TRANS64.TRYWAIT P0, [R0+URZ+0x140], R4 ;  /* 0x00014004000075a7 */ /* 0x0022a400080011ff */
[----:B--2---:R-:W-:Y:S05]  /*8540*/  @!P0 NANOSLEEP.SYNCS 0x989680 ;  /* 0x009896800000895d */ /* 0x004fea0003900000 */
[----:B------:R-:W2:Y:S02]  /*8550*/  @!P0 SYNCS.PHASECHK.TRANS64 P0, [R0+URZ+0x140], R4 ;  /* 0x00014004000085a7 */ /* 0x000ea400080010ff */
[----:B--2---:R-:W-:Y:S05]  /*8560*/  @!P0 BRA `(.L_x_55) ;  /* 0xfffffffc00f08947 */ /* 0x004fea000383ffff */
[----:B------:R-:W-:Y:S05]  /*8570*/  BRA `(.L_x_162) ;  /* 0xffffffa800007947 */ /* 0x000fea000383ffff */
.L_x_56:
[----:B------:R-:W-:-:S07]  /*8580*/  MOV R0, UR5 ;  /* 0x0000000500007c02 */ /* 0x000fce0008000f00 */
.L_x_163:
[----:B-1----:R1:W2:Y:S02]  /*8590*/  SYNCS.PHASECHK.TRANS64.TRYWAIT P0, [R0+URZ+0xf0], R5 ;  /* 0x0000f005000075a7 */ /* 0x0022a400080011ff */
[----:B--2---:R-:W-:Y:S05]  /*85a0*/  @!P0 NANOSLEEP.SYNCS 0x989680 ;  /* 0x009896800000895d */ /* 0x004fea0003900000 */
[----:B------:R-:W2:Y:S02]  /*85b0*/  @!P0 SYNCS.PHASECHK.TRANS64 P0, [R0+URZ+0xf0], R5 ;  /* 0x0000f005000085a7 */ /* 0x000ea400080010ff */
[----:B--2---:R-:W-:Y:S05]  /*85c0*/  @!P0 BRA `(.L_x_163) ;  /* 0xfffffffc00f08947 */ /* 0x004fea000383ffff */
[----:B------:R-:W-:Y:S05]  /*85d0*/  BRA `(.L_x_164) ;  /* 0xffffffa800107947 */ /* 0x000fea000383ffff */
.L_x_57:
[----:B-1----:R1:W2:Y:S02]  /*85e0*/  SYNCS.PHASECHK.TRANS64.TRYWAIT P1, [R0+URZ+0xe0], R4 ;  /* 0x0000e004000075a7 */ /* 0x0022a400080211ff */
[----:B--2---:R-:W-:Y:S05]  /*85f0*/  @!P1 NANOSLEEP.SYNCS 0x989680 ;  /* 0x009896800000995d */ /* 0x004fea0003900000 */
[----:B------:R-:W2:Y:S02]  /*8600*/  @!P1 SYNCS.PHASECHK.TRANS64 P1, [R0+URZ+0xe0], R4 ;  /* 0x0000e004000095a7 */ /* 0x000ea400080210ff */
[----:B--2---:R-:W-:Y:S05]  /*8610*/  @!P1 BRA `(.L_x_57) ;  /* 0xfffffffc00f09947 */ /* 0x004fea000383ffff */
[----:B------:R-:W-:Y:S05]  /*8620*/  BRA `(.L_x_165) ;  /* 0xffffffa800407947 */ /* 0x000fea000383ffff */
.L_x_60:
[----:B------:R-:W-:-:S07]  /*8630*/  MOV R0, UR5 ;  /* 0x0000000500007c02 */ /* 0x000fce0008000f00 */
.L_x_166:
[----:B-1----:R1:W2:Y:S02]  /*8640*/  SYNCS.PHASECHK.TRANS64.TRYWAIT P0, [R0+URZ+0xf0], R2 ;  /* 0x0000f002000075a7 */ /* 0x0022a400080011ff */
[----:B--2---:R-:W-:Y:S05]  /*8650*/  @!P0 NANOSLEEP.SYNCS 0x989680 ;  /* 0x009896800000895d */ /* 0x004fea0003900000 */
[----:B------:R-:W2:Y:S02]  /*8660*/  @!P0 SYNCS.PHASECHK.TRANS64 P0, [R0+URZ+0xf0], R2 ;  /* 0x0000f002000085a7 */ /* 0x000ea400080010ff */
[----:B--2---:R-:W-:Y:S05]  /*8670*/  @!P0 BRA `(.L_x_166) ;  /* 0xfffffffc00f08947 */ /* 0x004fea000383ffff */
[----:B------:R-:W-:Y:S05]  /*8680*/  BRA `(.L_x_59) ;  /* 0xffffffa800947947 */ /* 0x000fea000383ffff */
.L_x_69:
[----:B-1----:R-:W-:-:S04]  /*8690*/  MOV R4, UR6 ;  /* 0x0000000600047c02 */ /* 0x002fc80008000f00 */
[----:B------:R1:W2:Y:S03]  /*86a0*/  SYNCS.PHASECHK.TRANS64.TRYWAIT P0, [R4+URZ+0x8], R5 ;  /* 0x00000805040075a7 */ /* 0x0002a600080011ff */
[----:B--2---:R-:W-:Y:S05]  /*86b0*/  @!P0 NANOSLEEP.SYNCS 0x989680 ;  /* 0x009896800000895d */ /* 0x004fea0003900000 */
[----:B------:R-:W2:Y:S02]  /*86c0*/  @!P0 SYNCS.PHASECHK.TRANS64 P0, [R4+URZ+0x8], R5 ;  /* 0x00000805040085a7 */ /* 0x000ea400080010ff */
[----:B--2---:R-:W-:Y:S05]  /*86d0*/  @!P0 BRA `(.L_x_69) ;  /* 0xfffffffc00ec8947 */ /* 0x004fea000383ffff */
[----:B------:R-:W-:Y:S05]  /*86e0*/  BRA `(.L_x_68) ;  /* 0xffffffac00487947 */ /* 0x000fea000383ffff */
.L_x_71:
[----:B------:R-:W-:Y:S01]  /*86f0*/  BSSY B0, `(.L_x_167) ;  /* 0x0000006000007945 */ /* 0x000fe20003800000 */
[----:B------:R-:W-:-:S07]  /*8700*/  MOV R15, 0xffffffff ;  /* 0xffffffff000f7802 */ /* 0x000fce0000000f00 */
[----:B-1---5:R-:W-:Y:S05]  /*8710*/  WARPSYNC.COLLECTIVE R15, `(.L_x_168) ;  /* 0x000000000f0c7348 */ /* 0x022fea0003c00000 */
[----:B------:R-:W-:Y:S02]  /*8720*/  ELECT P6, UR79, PT ;  /* 0x00000000004f782f */ /* 0x000fe400038c0000 */
[----:B------:R-:W-:Y:S01]  /*8730*/  MOV R14, UR79 ;  /* 0x0000004f000e7c02 */ /* 0x000fe20008000f00 */
[----:B-1---5:R-:W-:Y:S10]  /*8740*/  ENDCOLLECTIVE ;  /* 0x000000000000791b */ /* 0x022ff40003800000 */
.L_x_168:
[----:B------:R-:W-:Y:S05]  /*8750*/  BSYNC B0 ;  /* 0x0000000000007941 */ /* 0x000fea0003800000 */
.L_x_167:
[----:B------:R-:W-:Y:S05]  /*8760*/  BRA `(.L_x_169) ;  /* 0xffffffac00787947 */ /* 0x000fea000383ffff */
.L_x_73:
[----:B-1----:R-:W-:-:S04]  /*8770*/  MOV R2, UR6 ;  /* 0x0000000600027c02 */ /* 0x002fc80008000f00 */
[----:B------:R1:W2:Y:S03]  /*8780*/  SYNCS.PHASECHK.TRANS64.TRYWAIT P0, [R2+URZ+0x8], R3 ;  /* 0x00000803020075a7 */ /* 0x0002a600080011ff */
[----:B--2---:R-:W-:Y:S05]  /*8790*/  @!P0 NANOSLEEP.SYNCS 0x989680 ;  /* 0x009896800000895d */ /* 0x004fea0003900000 */
[----:B------:R-:W2:Y:S02]  /*87a0*/  @!P0 SYNCS.PHASECHK.TRANS64 P0, [R2+URZ+0x8], R3 ;  /* 0x00000803020085a7 */ /* 0x000ea400080010ff */
[----:B--2---:R-:W-:Y:S05]  /*87b0*/  @!P0 BRA `(.L_x_73) ;  /* 0xfffffffc00ec8947 */ /* 0x004fea000383ffff */
[----:B------:R-:W-:Y:S05]  /*87c0*/  BRA `(.L_x_72) ;  /* 0xffffffac007c7947 */ /* 0x000fea000383ffff */
.L_x_74:
[----:B-1----:R1:W2:Y:S02]  /*87d0*/  SYNCS.PHASECHK.TRANS64.TRYWAIT P0, [R0+URZ+0xe0], R4 ;  /* 0x0000e004000075a7 */ /* 0x0022a400080011ff */
[----:B--2---:R-:W-:Y:S05]  /*87e0*/  @!P0 NANOSLEEP.SYNCS 0x989680 ;  /* 0x009896800000895d */ /* 0x004fea0003900000 */
[----:B------:R-:W2:Y:S02]  /*87f0*/  @!P0 SYNCS.PHASECHK.TRANS64 P0, [R0+URZ+0xe0], R4 ;  /* 0x0000e004000085a7 */ /* 0x000ea400080010ff */
[----:B--2---:R-:W-:Y:S05]  /*8800*/  @!P0 BRA `(.L_x_74) ;  /* 0xfffffffc00f08947 */ /* 0x004fea000383ffff */
[----:B------:R-:W-:Y:S05]  /*8810*/  BRA `(.L_x_170) ;  /* 0xffffffb000687947 */ /* 0x000fea000383ffff */
.L_x_76:
[----:B------:R-:W-:-:S07]  /*8820*/  MOV R0, UR9 ;  /* 0x0000000900007c02 */ /* 0x000fce0008000f00 */
.L_x_171:
[----:B-1----:R1:W2:Y:S02]  /*8830*/  SYNCS.PHASECHK.TRANS64.TRYWAIT P0, [R0+URZ+0x120], R4 ;  /* 0x00012004000075a7 */ /* 0x0022a400080011ff */
[----:B--2---:R-:W-:Y:S05]  /*8840*/  @!P0 NANOSLEEP.SYNCS 0x989680 ;  /* 0x009896800000895d */ /* 0x004fea0003900000 */
[----:B------:R-:W2:Y:S02]  /*8850*/  @!P0 SYNCS.PHASECHK.TRANS64 P0, [R0+URZ+0x120], R4 ;  /* 0x00012004000085a7 */ /* 0x000ea400080010ff */
[----:B--2---:R-:W-:Y:S05]  /*8860*/  @!P0 BRA `(.L_x_171) ;  /* 0xfffffffc00f08947 */ /* 0x004fea000383ffff */
[----:B------:R-:W-:Y:S05]  /*8870*/  BRA `(.L_x_172) ;  /* 0xffffffb000b47947 */ /* 0x000fea000383ffff */
.L_x_79:
[----:B------:R-:W-:Y:S07]  /*8880*/  MOV R0, UR8 ;  /* 0x0000000800007c02 */ /* 0x000fee0008000f00 */
.L_x_173:
[----:B-1----:R1:W2:Y:S02]  /*8890*/  SYNCS.PHASECHK.TRANS64.TRYWAIT P0, [R0+URZ], R4 ;  /* 0x00000004000075a7 */ /* 0x0022a400080011ff */
[----:B--2---:R-:W-:Y:S05]  /*88a0*/  @!P0 NANOSLEEP.SYNCS 0x989680 ;  /* 0x009896800000895d */ /* 0x004fea0003900000 */
[----:B------:R-:W2:Y:S02]  /*88b0*/  @!P0 SYNCS.PHASECHK.TRANS64 P0, [R0+URZ], R4 ;  /* 0x00000004000085a7 */ /* 0x000ea400080010ff */
[----:B--2---:R-:W-:Y:S05]  /*88c0*/  @!P0 BRA `(.L_x_173) ;  /* 0xfffffffc00f08947 */ /* 0x004fea000383ffff */
[----:B------:R-:W-:Y:S05]  /*88d0*/  BRA `(.L_x_78) ;  /* 0xffffffb000c87947 */ /* 0x000fea000383ffff */
.L_x_83:
[----:B-1----:R-:W-:-:S07]  /*88e0*/  MOV R0, UR8 ;  /* 0x0000000800007c02 */ /* 0x002fce0008000f00 */
.L_x_174:
[----:B-1----:R1:W2:Y:S02]  /*88f0*/  SYNCS.PHASECHK.TRANS64.TRYWAIT P0, [R0+URZ], R2 ;  /* 0x00000002000075a7 */ /* 0x0022a400080011ff */
[----:B--2---:R-:W-:Y:S05]  /*8900*/  @!P0 NANOSLEEP.SYNCS 0x989680 ;  /* 0x009896800000895d */ /* 0x004fea0003900000 */
[----:B------:R-:W2:Y:S02]  /*8910*/  @!P0 SYNCS.PHASECHK.TRANS64 P0, [R0+URZ], R2 ;  /* 0x00000002000085a7 */ /* 0x000ea400080010ff */
[----:B--2---:R-:W-:Y:S05]  /*8920*/  @!P0 BRA `(.L_x_174) ;  /* 0xfffffffc00f08947 */ /* 0x004fea000383ffff */
[----:B------:R-:W-:Y:S05]  /*8930*/  BRA `(.L_x_175) ;  /* 0xffffffb400bc7947 */ /* 0x000fea000383ffff */
.L_x_84:
[----:B------:R-:W-:-:S07]  /*8940*/  MOV R0, UR8 ;  /* 0x0000000800007c02 */ /* 0x000fce0008000f00 */
.L_x_176:
[----:B-1----:R1:W2:Y:S02]  /*8950*/  SYNCS.PHASECHK.TRANS64.TRYWAIT P0, [R0+URZ], R3 ;  /* 0x00000003000075a7 */ /* 0x0022a400080011ff */
[----:B--2---:R-:W-:Y:S05]  /*8960*/  @!P0 NANOSLEEP.SYNCS 0x989680 ;  /* 0x009896800000895d */ /* 0x004fea0003900000 */
[----:B------:R-:W2:Y:S02]  /*8970*/  @!P0 SYNCS.PHASECHK.TRANS64 P0, [R0+URZ], R3 ;  /* 0x00000003000085a7 */ /* 0x000ea400080010ff */
[----:B--2---:R-:W-:Y:S05]  /*8980*/  @!P0 BRA `(.L_x_176) ;  /* 0xfffffffc00f08947 */ /* 0x004fea000383ffff */
[----:B------:R-:W-:Y:S05]  /*8990*/  BRA `(.L_x_177) ;  /* 0xffffffb400c87947 */ /* 0x000fea000383ffff */
.L_x_85:
[----:B------:R-:W-:-:S07]  /*89a0*/  MOV R0, UR8 ;  /* 0x0000000800007c02 */ /* 0x000fce0008000f00 */
.L_x_178:
[----:B-1----:R1:W2:Y:S02]  /*89b0*/  SYNCS.PHASECHK.TRANS64.TRYWAIT P0, [R0+URZ], R3 ;  /* 0x00000003000075a7 */ /* 0x0022a400080011ff */
[----:B--2---:R-:W-:Y:S05]  /*89c0*/  @!P0 NANOSLEEP.SYNCS 0x989680 ;  /* 0x009896800000895d */ /* 0x004fea0003900000 */
[----:B------:R-:W2:Y:S02]  /*89d0*/  @!P0 SYNCS.PHASECHK.TRANS64 P0, [R0+URZ], R3 ;  /* 0x00000003000085a7 */ /* 0x000ea400080010ff */
[----:B--2---:R-:W-:Y:S05]  /*89e0*/  @!P0 BRA `(.L_x_178) ;  /* 0xfffffffc00f08947 */ /* 0x004fea000383ffff */
[----:B------:R-:W-:Y:S05]  /*89f0*/  BRA `(.L_x_179) ;  /* 0xffffffb400d47947 */ /* 0x000fea000383ffff */
.L_x_88:
[----:B------:R-:W-:-:S07]  /*8a00*/  MOV R0, UR7 ;  /* 0x0000000700007c02 */ /* 0x000fce0008000f00 */
.L_x_180:
[----:B-1----:R1:W2:Y:S02]  /*8a10*/  SYNCS.PHASECHK.TRANS64.TRYWAIT P1, [R0+URZ+0x160], R2 ;  /* 0x00016002000075a7 */ /* 0x0022a400080211ff */
[----:B--2---:R-:W-:Y:S05]  /*8a20*/  @!P1 NANOSLEEP.SYNCS 0x989680 ;  /* 0x009896800000995d */ /* 0x004fea0003900000 */
[----:B------:R-:W2:Y:S02]  /*8a30*/  @!P1 SYNCS.PHASECHK.TRANS64 P1, [R0+URZ+0x160], R2 ;  /* 0x00016002000095a7 */ /* 0x000ea400080210ff */
[----:B--2---:R-:W-:Y:S05]  /*8a40*/  @!P1 BRA `(.L_x_180) ;  /* 0xfffffffc00f09947 */ /* 0x004fea000383ffff */
[----:B------:R-:W-:Y:S05]  /*8a50*/  BRA `(.L_x_181) ;  /* 0xffffffb800207947 */ /* 0x000fea000383ffff */
.L_x_93:
[----:B--2---:R2:W4:Y:S02]  /*8a60*/  SYNCS.PHASECHK.TRANS64.TRYWAIT P0, [R0+URZ+0xe0], R2 ;  /* 0x0000e002000075a7 */ /* 0x00452400080011ff */
[----:B----4-:R-:W-:Y:S05]  /*8a70*/  @!P0 NANOSLEEP.SYNCS 0x989680 ;  /* 0x009896800000895d */ /* 0x010fea0003900000 */
[----:B------:R-:W4:Y:S02]  /*8a80*/  @!P0 SYNCS.PHASECHK.TRANS64 P0, [R0+URZ+0xe0], R2 ;  /* 0x0000e002000085a7 */ /* 0x000f2400080010ff */
[----:B----4-:R-:W-:Y:S05]  /*8a90*/  @!P0 BRA `(.L_x_93) ;  /* 0xfffffffc00f08947 */ /* 0x010fea000383ffff */
[----:B------:R-:W-:Y:S05]  /*8aa0*/  BRA `(.L_x_182) ;  /* 0xffffffbc00247947 */ /* 0x000fea000383ffff */
.L_x_96:
[----:B------:R-:W-:Y:S07]  /*8ab0*/  MOV R0, UR6 ;  /* 0x0000000600007c02 */ /* 0x000fee0008000f00 */
.L_x_183:
[----:B--2---:R2:W4:Y:S02]  /*8ac0*/  SYNCS.PHASECHK.TRANS64.TRYWAIT P0, [R0+URZ+0xd8], R2 ;  /* 0x0000d802000075a7 */ /* 0x00452400080011ff */
[----:B----4-:R-:W-:Y:S05]  /*8ad0*/  @!P0 NANOSLEEP.SYNCS 0x989680 ;  /* 0x009896800000895d */ /* 0x010fea0003900000 */
[----:B------:R-:W4:Y:S02]  /*8ae0*/  @!P0 SYNCS.PHASECHK.TRANS64 P0, [R0+URZ+0xd8], R2 ;  /* 0x0000d802000085a7 */ /* 0x000f2400080010ff */
[----:B----4-:R-:W-:Y:S05]  /*8af0*/  @!P0 BRA `(.L_x_183) ;  /* 0xfffffffc00f08947 */ /* 0x010fea000383ffff */
[----:B------:R-:W-:Y:S05]  /*8b00*/  BRA `(.L_x_95) ;  /* 0xffffffc000047947 */ /* 0x000fea000383ffff */
.L_x_99:
[----:B------:R-:W-:Y:S07]  /*8b10*/  MOV R0, UR15 ;  /* 0x0000000f00007c02 */ /* 0x000fee0008000f00 */
.L_x_184:
[----:B-1----:R1:W2:Y:S02]  /*8b20*/  SYNCS.PHASECHK.TRANS64.TRYWAIT P0, [R0+URZ+0xb8], R9 ;  /* 0x0000b809000075a7 */ /* 0x0022a400080011ff */
[----:B--2---:R-:W-:Y:S05]  /*8b30*/  @!P0 NANOSLEEP.SYNCS 0x989680 ;  /* 0x009896800000895d */ /* 0x004fea0003900000 */
[----:B------:R-:W2:Y:S02]  /*8b40*/  @!P0 SYNCS.PHASECHK.TRANS64 P0, [R0+URZ+0xb8], R9 ;  /* 0x0000b809000085a7 */ /* 0x000ea400080010ff */
[----:B--2---:R-:W-:Y:S05]  /*8b50*/  @!P0 BRA `(.L_x_184) ;  /* 0xfffffffc00f08947 */ /* 0x004fea000383ffff */
[----:B------:R-:W-:Y:S05]  /*8b60*/  BRA `(.L_x_185) ;  /* 0xffffffc0007c7947 */ /* 0x000fea000383ffff */
.L_x_100:
[----:B------:R-:W-:Y:S07]  /*8b70*/  MOV R0, UR13 ;  /* 0x0000000d00007c02 */ /* 0x000fee0008000f00 */
.L_x_186:
[----:B-1----:R1:W2:Y:S02]  /*8b80*/  SYNCS.PHASECHK.TRANS64.TRYWAIT P0, [R0+URZ+0xb8], R14 ;  /* 0x0000b80e000075a7 */ /* 0x0022a400080011ff */
[----:B--2---:R-:W-:Y:S05]  /*8b90*/  @!P0 NANOSLEEP.SYNCS 0x989680 ;  /* 0x009896800000895d */ /* 0x004fea0003900000 */
[----:B------:R-:W2:Y:S02]  /*8ba0*/  @!P0 SYNCS.PHASECHK.TRANS64 P0, [R0+URZ+0xb8], R14 ;  /* 0x0000b80e000085a7 */ /* 0x000ea400080010ff */
[----:B--2---:R-:W-:Y:S05]  /*8bb0*/  @!P0 BRA `(.L_x_186) ;  /* 0xfffffffc00f08947 */ /* 0x004fea000383ffff */
[----:B------:R-:W-:Y:S05]  /*8bc0*/  BRA `(.L_x_187) ;  /* 0xffffffc4001c7947 */ /* 0x000fea000383ffff */
.L_x_102:
[----:B------:R-:W-:-:S07]  /*8bd0*/  MOV R0, UR4 ;  /* 0x0000000400007c02 */ /* 0x000fce0008000f00 */
.L_x_188:
[----:B-1----:R1:W4:Y:S02]  /*8be0*/  SYNCS.PHASECHK.TRANS64.TRYWAIT P0, [R0+URZ], R2 ;  /* 0x00000002000075a7 */ /* 0x00232400080011ff */
[----:B----4-:R-:W-:Y:S05]  /*8bf0*/  @!P0 NANOSLEEP.SYNCS 0x989680 ;  /* 0x009896800000895d */ /* 0x010fea0003900000 */
[----:B------:R-:W4:Y:S02]  /*8c00*/  @!P0 SYNCS.PHASECHK.TRANS64 P0, [R0+URZ], R2 ;  /* 0x00000002000085a7 */ /* 0x000f2400080010ff */
[----:B----4-:R-:W-:Y:S05]  /*8c10*/  @!P0 BRA `(.L_x_188) ;  /* 0xfffffffc00f08947 */ /* 0x010fea000383ffff */
[----:B------:R-:W-:Y:S05]  /*8c20*/  BRA `(.L_x_189) ;  /* 0xffffffc400a87947 */ /* 0x000fea000383ffff */
.L_x_103:
[----:B------:R-:W-:-:S07]  /*8c30*/  MOV R0, UR4 ;  /* 0x0000000400007c02 */ /* 0x000fce0008000f00 */
.L_x_190:
[----:B-1----:R1:W4:Y:S02]  /*8c40*/  SYNCS.PHASECHK.TRANS64.TRYWAIT P0, [R0+URZ], R2 ;  /* 0x00000002000075a7 */ /* 0x00232400080011ff */
[----:B----4-:R-:W-:Y:S05]  /*8c50*/  @!P0 NANOSLEEP.SYNCS 0x989680 ;  /* 0x009896800000895d */ /* 0x010fea0003900000 */
[----:B------:R-:W4:Y:S02]  /*8c60*/  @!P0 SYNCS.PHASECHK.TRANS64 P0, [R0+URZ], R2 ;  /* 0x00000002000085a7 */ /* 0x000f2400080010ff */
[----:B----4-:R-:W-:Y:S05]  /*8c70*/  @!P0 BRA `(.L_x_190) ;  /* 0xfffffffc00f08947 */ /* 0x010fea000383ffff */
[----:B------:R-:W-:Y:S05]  /*8c80*/  BRA `(.L_x_191) ;  /* 0xffffffc400b47947 */ /* 0x000fea000383ffff */
.L_x_105:
[----:B--2---:R2:W4:Y:S02]  /*8c90*/  SYNCS.PHASECHK.TRANS64.TRYWAIT P0, [R0+URZ+0xe0], R2 ;  /* 0x0000e002000075a7 */ /* 0x00452400080011ff */
[----:B----4-:R-:W-:Y:S05]  /*8ca0*/  @!P0 NANOSLEEP.SYNCS 0x989680 ;  /* 0x009896800000895d */ /* 0x010fea0003900000 */
[----:B------:R-:W4:Y:S02]  /*8cb0*/  @!P0 SYNCS.PHASECHK.TRANS64 P0, [R0+URZ+0xe0], R2 ;  /* 0x0000e002000085a7 */ /* 0x000f2400080010ff */
[----:B----4-:R-:W-:Y:S05]  /*8cc0*/  @!P0 BRA `(.L_x_105) ;  /* 0xfffffffc00f08947 */ /* 0x010fea000383ffff */
[----:B------:R-:W-:Y:S05]  /*8cd0*/  BRA `(.L_x_192) ;  /* 0xffffffc800987947 */ /* 0x000fea000383ffff */
.L_x_115:
[----:B-1----:R1:W3:Y:S02]  /*8ce0*/  SYNCS.PHASECHK.TRANS64.TRYWAIT P1, [R0+URZ+0xa0], R3 ;  /* 0x0000a003000075a7 */ /* 0x0022e400080211ff */
[----:B---3--:R-:W-:Y:S05]  /*8cf0*/  @!P1 NANOSLEEP.SYNCS 0x989680 ;  /* 0x009896800000995d */ /* 0x008fea0003900000 */
[----:B------:R-:W3:Y:S02]  /*8d00*/  @!P1 SYNCS.PHASECHK.TRANS64 P1, [R0+URZ+0xa0], R3 ;  /* 0x0000a003000095a7 */ /* 0x000ee400080210ff */
[----:B---3--:R-:W-:Y:S05]  /*8d10*/  @!P1 BRA `(.L_x_115) ;  /* 0xfffffffc00f09947 */ /* 0x008fea000383ffff */
[----:B------:R-:W-:Y:S05]  /*8d20*/  BRA `(.L_x_114) ;  /* 0xffffffd400c87947 */ /* 0x000fea000383ffff */
.L_x_117:
[----:B-1----:R1:W4:Y:S02]  /*8d30*/  SYNCS.PHASECHK.TRANS64.TRYWAIT P0, [R106+URZ+0x100], R2 ;  /* 0x000100026a0075a7 */ /* 0x00232400080011ff */
[----:B----4-:R-:W-:Y:S05]  /*8d40*/  @!P0 NANOSLEEP.SYNCS 0x989680 ;  /* 0x009896800000895d */ /* 0x010fea0003900000 */
[----:B------:R-:W4:Y:S02]  /*8d50*/  @!P0 SYNCS.PHASECHK.TRANS64 P0, [R106+URZ+0x100], R2 ;  /* 0x000100026a0085a7 */ /* 0x000f2400080010ff */
[----:B----4-:R-:W-:Y:S05]  /*8d60*/  @!P0 BRA `(.L_x_117) ;  /* 0xfffffffc00f08947 */ /* 0x010fea000383ffff */
[----:B------:R-:W-:Y:S05]  /*8d70*/  BRA `(.L_x_116) ;  /* 0xffffffd800007947 */ /* 0x000fea000383ffff */
.L_x_128:
[----:B--2---:R2:W4:Y:S02]  /*8d80*/  SYNCS.PHASECHK.TRANS64.TRYWAIT P0, [R2+URZ+0xa0], R71 ;  /* 0x0000a047020075a7 */ /* 0x00452400080011ff */
[----:B----4-:R-:W-:Y:S05]  /*8d90*/  @!P0 NANOSLEEP.SYNCS 0x989680 ;  /* 0x009896800000895d */ /* 0x010fea0003900000 */
[----:B------:R-:W4:Y:S02]  /*8da0*/  @!P0 SYNCS.PHASECHK.TRANS64 P0, [R2+URZ+0xa0], R71 ;  /* 0x0000a047020085a7 */ /* 0x000f2400080010ff */
[----:B----4-:R-:W-:Y:S05]  /*8db0*/  @!P0 BRA `(.L_x_128) ;  /* 0xfffffffc00f08947 */ /* 0x010fea000383ffff */
[----:B------:R-:W-:Y:S05]  /*8dc0*/  BRA `(.L_x_127) ;  /* 0xffffffe000e87947 */ /* 0x000fea000383ffff */
        .weak           $__internal_0_$__cuda_sm10x_tcgen05_guardrail_trap_col_being_dealloced_not_returned_by_alloc
        .type           $__internal_0_$__cuda_sm10x_tcgen05_guardrail_trap_col_being_dealloced_not_returned_by_alloc,@function
        .size           $__internal_0_$__cuda_sm10x_tcgen05_guardrail_trap_col_being_dealloced_not_returned_by_alloc,($__internal_1_$__cuda_sm10x_tcgen05_guardrail_trap_phase_invalid_during_alloc - $__internal_0_$__cuda_sm10x_tcgen05_guardrail_trap_col_being_dealloced_not_returned_by_alloc)
$__internal_0_$__cuda_sm10x_tcgen05_guardrail_trap_col_being_dealloced_not_returned_by_alloc:
[----:B------:R-:W-:Y:S05]  /*8dd0*/  BPT.TRAP 0x1 ;  /* 0x000000040000795c */ /* 0x000fea0000300000 */
[----:B------:R-:W-:-:S04]  /*8de0*/  HFMA2 R3, -RZ, RZ, 0, 0 ;  /* 0x00000000ff037431 */ /* 0x000fc800000001ff */
[----:B------:R-:W-:Y:S05]  /*8df0*/  RET.REL.NODEC R2 `(_ZN7cutlass13device_kernelINS_4gemm6kernel13GemmUniversalIN4cute5tupleIJiiiiEEENS1_10collective13CollectiveMmaINS1_35MainloopSm100TmaUmmaWarpSpecializedILi10ELi2ELi4ENS5_IJNS4_1CILi2EEENSA_ILi1EEESC_EEEEENS5_IJNSA_ILi256EEENSA_ILi64EEESG_EEENS_10bfloat16_tENS5_IJlSC_lEEESI_SJ_NS4_8TiledMMAINS4_8MMA_AtomIJNS4_26SM100_MMA_F16BF16_2x1SM_SSISI_SI_fLi256ELi64ELNS4_4UMMA5MajorE0ELSO_0ELNSN_7ScaleInE0ELSP_0EEEEEENS4_6LayoutINS5_IJSC_SC_SC_EEENS5_IJNSA_ILi0EEESU_SU_EEEEENS5_IJNS4_10UnderscoreESX_SX_EEEEENS4_18SM100_TMA_2SM_LOADENS4_14ComposedLayoutINS4_7SwizzleILi3ELi4ELi3EEENS4_18smem_ptr_flag_bitsILi16EEENSS_INS5_IJNSA_ILi8EEESG_EEENS5_IJSG_SC_EEEEEEEvNS4_8identityES10_S1A_vS1B_EENS_8epilogue10collective18CollectiveEpilogueINS1D_23Sm100TmaWarpSpecializedILi3ELi2ELi32ELb1ELb0EEEJNS5_IJNSA_ILi128EEESG_SG_EEENS5_IJNSS_IS1I_SC_EENSS_INSA_ILi32EEESC_EEEEESI_SJ_SI_SJ_NS1D_6fusion15FusionCallbacksIS1H_NS1O_17LinearCombinationISI_fSI_fLNS_15FloatRoundStyleE2EEES1J_S1N_JEEENS4_5SM1004TMEM4LOAD26SM100_TMEM_LOAD_32dp32b32xENS4_13SM90_TMA_LOADENS11_INS12_ILi2ELi4ELi3EEES15_NSS_INS5_IJS16_S1L_EEENS5_IJS1L_SC_EEEEEEENS4_39AutoVectorizingCopyWithAssumedAlignmentILi128EEENS4_14SM90_TMA_STOREES23_S25_S25_EEEvvEEEEvNT_6ParamsE) ;  /* 0xffffff7002807950 */ /* 0x000fea0003c3ffff */
        .weak           $__internal_1_$__cuda_sm10x_tcgen05_guardrail_trap_phase_invalid_during_alloc
        .type           $__internal_1_$__cuda_sm10x_tcgen05_guardrail_trap_phase_invalid_during_alloc,@function
        .size           $__internal_1_$__cuda_sm10x_tcgen05_guardrail_trap_phase_invalid_during_alloc,($__internal_2_$__cuda_sm10x_tcgen05_guardrail_trap_unallocated_columns_being_dealloced - $__internal_1_$__cuda_sm10x_tcgen05_guardrail_trap_phase_invalid_during_alloc)
$__internal_1_$__cuda_sm10x_tcgen05_guardrail_trap_phase_invalid_during_alloc:
[----:B------:R-:W-:Y:S05]  /*8e00*/  BPT.TRAP 0x1 ;  /* 0x000000040000795c */ /* 0x000fea0000300000 */
[----:B------:R-:W-:-:S04]  /*8e10*/  MOV R3, 0x0 ;  /* 0x0000000000037802 */ /* 0x000fc80000000f00 */
[----:B------:R-:W-:Y:S05]  /*8e20*/  RET.REL.NODEC R2 `(_ZN7cutlass13device_kernelINS_4gemm6kernel13GemmUniversalIN4cute5tupleIJiiiiEEENS1_10collective13CollectiveMmaINS1_35MainloopSm100TmaUmmaWarpSpecializedILi10ELi2ELi4ENS5_IJNS4_1CILi2EEENSA_ILi1EEESC_EEEEENS5_IJNSA_ILi256EEENSA_ILi64EEESG_EEENS_10bfloat16_tENS5_IJlSC_lEEESI_SJ_NS4_8TiledMMAINS4_8MMA_AtomIJNS4_26SM100_MMA_F16BF16_2x1SM_SSISI_SI_fLi256ELi64ELNS4_4UMMA5MajorE0ELSO_0ELNSN_7ScaleInE0ELSP_0EEEEEENS4_6LayoutINS5_IJSC_SC_SC_EEENS5_IJNSA_ILi0EEESU_SU_EEEEENS5_IJNS4_10UnderscoreESX_SX_EEEEENS4_18SM100_TMA_2SM_LOADENS4_14ComposedLayoutINS4_7SwizzleILi3ELi4ELi3EEENS4_18smem_ptr_flag_bitsILi16EEENSS_INS5_IJNSA_ILi8EEESG_EEENS5_IJSG_SC_EEEEEEEvNS4_8identityES10_S1A_vS1B_EENS_8epilogue10collective18CollectiveEpilogueINS1D_23Sm100TmaWarpSpecializedILi3ELi2ELi32ELb1ELb0EEEJNS5_IJNSA_ILi128EEESG_SG_EEENS5_IJNSS_IS1I_SC_EENSS_INSA_ILi32EEESC_EEEEESI_SJ_SI_SJ_NS1D_6fusion15FusionCallbacksIS1H_NS1O_17LinearCombinationISI_fSI_fLNS_15FloatRoundStyleE2EEES1J_S1N_JEEENS4_5SM1004TMEM4LOAD26SM100_TMEM_LOAD_32dp32b32xENS4_13SM90_TMA_LOADENS11_INS12_ILi2ELi4ELi3EEES15_NSS_INS5_IJS16_S1L_EEENS5_IJS1L_SC_EEEEEEENS4_39AutoVectorizingCopyWithAssumedAlignmentILi128EEENS4_14SM90_TMA_STOREES23_S25_S25_EEEvvEEEEvNT_6ParamsE) ;  /* 0xffffff7002747950 */ /* 0x000fea0003c3ffff */
        .weak           $__internal_2_$__cuda_sm10x_tcgen05_guardrail_trap_unallocated_columns_being_dealloced
        .type           $__internal_2_$__cuda_sm10x_tcgen05_guardrail_trap_unallocated_columns_being_dealloced,@function
        .size           $__internal_2_$__cuda_sm10x_tcgen05_guardrail_trap_unallocated_columns_being_dealloced,(.L_x_194 - $__internal_2_$__cuda_sm10x_tcgen05_guardrail_trap_unallocated_columns_being_dealloced)
$__internal_2_$__cuda_sm10x_tcgen05_guardrail_trap_unallocated_columns_being_dealloced:
[----:B------:R-:W-:Y:S05]  /*8e30*/  BPT.TRAP 0x1 ;  /* 0x000000040000795c */ /* 0x000fea0000300000 */
[----:B------:R-:W-:-:S04]  /*8e40*/  HFMA2 R3, -RZ, RZ, 0, 0 ;  /* 0x00000000ff037431 */ /* 0x000fc800000001ff */
[----:B------:R-:W-:Y:S05]  /*8e50*/  RET.REL.NODEC R2 `(_ZN7cutlass13device_kernelINS_4gemm6kernel13GemmUniversalIN4cute5tupleIJiiiiEEENS1_10collective13CollectiveMmaINS1_35MainloopSm100TmaUmmaWarpSpecializedILi10ELi2ELi4ENS5_IJNS4_1CILi2EEENSA_ILi1EEESC_EEEEENS5_IJNSA_ILi256EEENSA_ILi64EEESG_EEENS_10bfloat16_tENS5_IJlSC_lEEESI_SJ_NS4_8TiledMMAINS4_8MMA_AtomIJNS4_26SM100_MMA_F16BF16_2x1SM_SSISI_SI_fLi256ELi64ELNS4_4UMMA5MajorE0ELSO_0ELNSN_7ScaleInE0ELSP_0EEEEEENS4_6LayoutINS5_IJSC_SC_SC_EEENS5_IJNSA_ILi0EEESU_SU_EEEEENS5_IJNS4_10UnderscoreESX_SX_EEEEENS4_18SM100_TMA_2SM_LOADENS4_14ComposedLayoutINS4_7SwizzleILi3ELi4ELi3EEENS4_18smem_ptr_flag_bitsILi16EEENSS_INS5_IJNSA_ILi8EEESG_EEENS5_IJSG_SC_EEEEEEEvNS4_8identityES10_S1A_vS1B_EENS_8epilogue10collective18CollectiveEpilogueINS1D_23Sm100TmaWarpSpecializedILi3ELi2ELi32ELb1ELb0EEEJNS5_IJNSA_ILi128EEESG_SG_EEENS5_IJNSS_IS1I_SC_EENSS_INSA_ILi32EEESC_EEEEESI_SJ_SI_SJ_NS1D_6fusion15FusionCallbacksIS1H_NS1O_17LinearCombinationISI_fSI_fLNS_15FloatRoundStyleE2EEES1J_S1N_JEEENS4_5SM1004TMEM4LOAD26SM100_TMEM_LOAD_32dp32b32xENS4_13SM90_TMA_LOADENS11_INS12_ILi2ELi4ELi3EEES15_NSS_INS5_IJS16_S1L_EEENS5_IJS1L_SC_EEEEEEENS4_39AutoVectorizingCopyWithAssumedAlignmentILi128EEENS4_14SM90_TMA_STOREES23_S25_S25_EEEvvEEEEvNT_6ParamsE) ;  /* 0xffffff7002687950 */ /* 0x000fea0003c3ffff */
.L_x_193:
[----:B------:R-:W-:-:S00]  /*8e60*/  BRA `(.L_x_193) ;  /* 0xfffffffc00fc7947 */ /* 0x000fc0000383ffff */
[----:B------:R-:W-:-:S00]  /*8e70*/  NOP ;  /* 0x0000000000007918 */ /* 0x000fc00000000000 */
        /* <DEDUP_REMOVED lines=8> */
.L_x_194:


//--------------------- .nv.global.init           --------------------------
	.section	.nv.global.init,"aw",@progbits
.nv.global.init:
	.type		$str$27,@object
	.size		$str$27,($str$28 - $str$27)
$str$27:
        /*0000*/ 	.byte	0x28, 0x61, 0x64, 0x64, 0x72, 0x65, 0x73, 0x73, 0x20, 0x26, 0x20, 0x6d, 0x61, 0x73, 0x6b, 0x29
        /*0010*/ 	.byte	0x20, 0x3d, 0x3d, 0x20, 0x30, 0x00
	.type		$str$28,@object
	.size		$str$28,($str$26 - $str$28)
$str$28:
        /*0016*/ 	.byte	0x2f, 0x74, 0x6d, 0x70, 0x2f, 0x63, 0x75, 0x74, 0x6c, 0x61, 0x73, 0x73, 0x5f, 0x73, 0x77, 0x65
        /*0026*/ 	.byte	0x65, 0x70, 0x5f, 0x73, 0x72, 0x63, 0x2f, 0x69, 0x6e, 0x63, 0x6c, 0x75, 0x64, 0x65, 0x2f, 0x63
        /*0036*/ 	.byte	0x75, 0x74, 0x65, 0x2f, 0x70, 0x6f, 0x69, 0x6e, 0x74, 0x65, 0x72, 0x5f, 0x66, 0x6c, 0x61, 0x67
        /*0046*/ 	.byte	0x67, 0x65, 0x64, 0x2e, 0x68, 0x70, 0x70, 0x00
	.type		$str$26,@object
	.size		$str$26,($str$25 - $str$26)
$str$26:
        /*004e*/ 	.byte	0x2f, 0x74, 0x6d, 0x70, 0x2f, 0x63, 0x75, 0x74, 0x6c, 0x61, 0x73, 0x73, 0x5f, 0x73, 0x77, 0x65
        /*005e*/ 	.byte	0x65, 0x70, 0x5f, 0x73, 0x72, 0x63, 0x2f, 0x69, 0x6e, 0x63, 0x6c, 0x75, 0x64, 0x65, 0x2f, 0x63
        /*006e*/ 	.byte	0x75, 0x74, 0x65, 0x2f, 0x61, 0x74, 0x6f, 0x6d, 0x2f, 0x63, 0x6f, 0x70, 0x79, 0x5f, 0x74, 0x72
        /*007e*/ 	.byte	0x61, 0x69, 0x74, 0x73, 0x5f, 0x73, 0x6d, 0x31, 0x30, 0x30, 0x2e, 0x68, 0x70, 0x70, 0x00
	.type		$str$25,@object
	.size		$str$25,(__unnamed_1 - $str$25)
$str$25:
        /*008d*/ 	.byte	0x28, 0x28, 0x75, 0x69, 0x6e, 0x74, 0x33, 0x32, 0x5f, 0x74, 0x28, 0x74, 0x68, 0x72, 0x65, 0x61
        /*009d*/ 	.byte	0x64, 0x49, 0x64, 0x78, 0x2e, 0x78, 0x29, 0x20, 0x2f, 0x20, 0x33, 0x32, 0x29, 0x20, 0x25, 0x20
        /*00ad*/ 	.byte	0x34, 0x29, 0x20, 0x3d, 0x3d, 0x20, 0x28, 0x28, 0x28, 0x74, 0x6d, 0x65, 0x6d, 0x5f, 0x61, 0x64
        /*00bd*/ 	.byte	0x64, 0x72, 0x20, 0x3e, 0x3e, 0x20, 0x31, 0x36, 0x29, 0x20, 0x2f, 0x20, 0x33, 0x32, 0x29, 0x20
        /*00cd*/ 	.byte	0x25, 0x20, 0x34, 0x29, 0x00
	.type		__unnamed_1,@object
	.size		__unnamed_1,(__unnamed_2 - __unnamed_1)
__unnamed_1:
        /*00d2*/ 	.byte	0x61, 0x75, 0x74, 0x6f, 0x20, 0x63, 0x75, 0x74, 0x65, 0x3a, 0x3a, 0x61, 0x73, 0x5f, 0x70, 0x6f
        /* <DEDUP_REMOVED lines=24> */
        /*0262*/ 	.byte	0x34, 0x30, 0x39, 0x36, 0x3e, 0x3e, 0x3e, 0x3e, 0x5d, 0x00
	.type		__unnamed_2,@object
	.size		__unnamed_2,(.L_2 - __unnamed_2)
__unnamed_2:
        /* <DEDUP_REMOVED lines=42> */
        /*050c*/ 	.byte	0x3e, 0x3e, 0x5d, 0x00
.L_2:


//--------------------- .nv.shared._ZN7cutlass13device_kernelINS_4gemm6kernel13GemmUniversalIN4cute5tupleIJiiiiEEENS1_10collective13CollectiveMmaINS1_35MainloopSm100TmaUmmaWarpSpecializedILi10ELi2ELi4ENS5_IJNS4_1CILi2EEENSA_ILi1EEESC_EEEEENS5_IJNSA_ILi256EEENSA_ILi64EEESG_EEENS_10bfloat16_tENS5_IJlSC_lEEESI_SJ_NS4_8TiledMMAINS4_8MMA_AtomIJNS4_26SM100_MMA_F16BF16_2x1SM_SSISI_SI_fLi256ELi64ELNS4_4UMMA5MajorE0ELSO_0ELNSN_7ScaleInE0ELSP_0EEEEEENS4_6LayoutINS5_IJSC_SC_SC_EEENS5_IJNSA_ILi0EEESU_SU_EEEEENS5_IJNS4_10UnderscoreESX_SX_EEEEENS4_18SM100_TMA_2SM_LOADENS4_14ComposedLayoutINS4_7SwizzleILi3ELi4ELi3EEENS4_18smem_ptr_flag_bitsILi16EEENSS_INS5_IJNSA_ILi8EEESG_EEENS5_IJSG_SC_EEEEEEEvNS4_8identityES10_S1A_vS1B_EENS_8epilogue10collective18CollectiveEpilogueINS1D_23Sm100TmaWarpSpecializedILi3ELi2ELi32ELb1ELb0EEEJNS5_IJNSA_ILi128EEESG_SG_EEENS5_IJNSS_IS1I_SC_EENSS_INSA_ILi32EEESC_EEEEESI_SJ_SI_SJ_NS1D_6fusion15FusionCallbacksIS1H_NS1O_17LinearCombinationISI_fSI_fLNS_15FloatRoundStyleE2EEES1J_S1N_JEEENS4_5SM1004TMEM4LOAD26SM100_TMEM_LOAD_32dp32b32xENS4_13SM90_TMA_LOADENS11_INS12_ILi2ELi4ELi3EEES15_NSS_INS5_IJS16_S1L_EEENS5_IJS1L_SC_EEEEEEENS4_39AutoVectorizingCopyWithAssumedAlignmentILi128EEENS4_14SM90_TMA_STOREES23_S25_S25_EEEvvEEEEvNT_6ParamsE --------------------------
	.section	.nv.shared._ZN7cutlass13device_kernelINS_4gemm6kernel13GemmUniversalIN4cute5tupleIJiiiiEEENS1_10collective13CollectiveMmaINS1_35MainloopSm100TmaUmmaWarpSpecializedILi10ELi2ELi4ENS5_IJNS4_1CILi2EEENSA_ILi1EEESC_EEEEENS5_IJNSA_ILi256EEENSA_ILi64EEESG_EEENS_10bfloat16_tENS5_IJlSC_lEEESI_SJ_NS4_8TiledMMAINS4_8MMA_AtomIJNS4_26SM100_MMA_F16BF16_2x1SM_SSISI_SI_fLi256ELi64ELNS4_4UMMA5MajorE0ELSO_0ELNSN_7ScaleInE0ELSP_0EEEEEENS4_6LayoutINS5_IJSC_SC_SC_EEENS5_IJNSA_ILi0EEESU_SU_EEEEENS5_IJNS4_10UnderscoreESX_SX_EEEEENS4_18SM100_TMA_2SM_LOADENS4_14ComposedLayoutINS4_7SwizzleILi3ELi4ELi3EEENS4_18smem_ptr_flag_bitsILi16EEENSS_INS5_IJNSA_ILi8EEESG_EEENS5_IJSG_SC_EEEEEEEvNS4_8identityES10_S1A_vS1B_EENS_8epilogue10collective18CollectiveEpilogueINS1D_23Sm100TmaWarpSpecializedILi3ELi2ELi32ELb1ELb0EEEJNS5_IJNSA_ILi128EEESG_SG_EEENS5_IJNSS_IS1I_SC_EENSS_INSA_ILi32EEESC_EEEEESI_SJ_SI_SJ_NS1D_6fusion15FusionCallbacksIS1H_NS1O_17LinearCombinationISI_fSI_fLNS_15FloatRoundStyleE2EEES1J_S1N_JEEENS4_5SM1004TMEM4LOAD26SM100_TMEM_LOAD_32dp32b32xENS4_13SM90_TMA_LOADENS11_INS12_ILi2ELi4ELi3EEES15_NSS_INS5_IJS16_S1L_EEENS5_IJS1L_SC_EEEEEEENS4_39AutoVectorizingCopyWithAssumedAlignmentILi128EEENS4_14SM90_TMA_STOREES23_S25_S25_EEEvvEEEEvNT_6ParamsE,"aw",@nobits
	.sectionflags	@""
	.align	16
	.zero		1024


//--------------------- .nv.shared.reserved.0     --------------------------
	.section	.nv.shared.reserved.0,"aw",@nobits
	.weak		__nv_reservedSMEM_offset_0_alias
	.size		__nv_reservedSMEM_offset_0_alias, 0, 64
	.other		__nv_reservedSMEM_offset_0_alias,@"STO_CUDA_RESERVED_SHARED STV_DEFAULT"
__nv_reservedSMEM_offset_0_alias:
	.zero		0
.nv.shared.reserved.0:
	.zero		64
	.weak		__nv_reservedSMEM_tcgen05_partition
	.type		__nv_reservedSMEM_tcgen05_partition,@object
	.size		__nv_reservedSMEM_tcgen05_partition,(.L_0 - __nv_reservedSMEM_tcgen05_partition)
__nv_reservedSMEM_tcgen05_partition:
	.zero		32
.L_0:


//--------------------- .nv.global                --------------------------
	.section	.nv.global,"aw",@nobits
.nv.global:
	.type		_ZN40_INTERNAL_5488cc2c_4_k_cu_6f51eec6_160454cute1_E,@object
	.size		_ZN40_INTERNAL_5488cc2c_4_k_cu_6f51eec6_160454cute1_E,(_ZN40_INTERNAL_5488cc2c_4_k_cu_6f51eec6_160454cuda3std3__45__cpo6cbeginE - _ZN40_INTERNAL_5488cc2c_4_k_cu_6f51eec6_160454cute1_E)
_ZN40_INTERNAL_5488cc2c_4_k_cu_6f51eec6_160454cute1_E:
	.zero		1
	.type		_ZN40_INTERNAL_5488cc2c_4_k_cu_6f51eec6_160454cuda3std3__45__cpo6cbeginE,@object
	.size		_ZN40_INTERNAL_5488cc2c_4_k_cu_6f51eec6_160454cuda3std3__45__cpo6cbeginE,(_ZN40_INTERNAL_5488cc2c_4_k_cu_6f51eec6_160454cuda3std3__48in_placeE - _ZN40_INTERNAL_5488cc2c_4_k_cu_6f51eec6_160454cuda3std3__45__cpo6cbeginE)
_ZN40_INTERNAL_5488cc2c_4_k_cu_6f51eec6_160454cuda3std3__45__cpo6cbeginE:
	.zero		1
	.type		_ZN40_INTERNAL_5488cc2c_4_k_cu_6f51eec6_160454cuda3std3__48in_placeE,@object
	.size		_ZN40_INTERNAL_5488cc2c_4_k_cu_6f51eec6_160454cuda3std3__48in_placeE,(_ZN40_INTERNAL_5488cc2c_4_k_cu_6f51eec6_160454cuda3std6ranges3__45__cpo9iter_moveE - _ZN40_INTERNAL_5488cc2c_4_k_cu_6f51eec6_160454cuda3std3__48in_placeE)
_ZN40_INTERNAL_5488cc2c_4_k_cu_6f51eec6_160454cuda3std3__48in_placeE:
	.zero		1
	.type		_ZN40_INTERNAL_5488cc2c_4_k_cu_6f51eec6_160454cuda3std6ranges3__45__cpo9iter_moveE,@object
	.size		_ZN40_INTERNAL_5488cc2c_4_k_cu_6f51eec6_160454cuda3std6ranges3__45__cpo9iter_moveE,(_ZN40_INTERNAL_5488cc2c_4_k_cu_6f51eec6_160454cuda3std3__45__cpo5beginE - _ZN40_INTERNAL_5488cc2c_4_k_cu_6f51eec6_160454cuda3std6ranges3__45__cpo9iter_moveE)
_ZN40_INTERNAL_5488cc2c_4_k_cu_6f51eec6_160454cuda3std6ranges3__45__cpo9iter_moveE:
	.zero		1
	.type		_ZN40_INTERNAL_5488cc2c_4_k_cu_6f51eec6_160454cuda3std3__45__cpo5beginE,@object
	.size		_ZN40_INTERNAL_5488cc2c_4_k_cu_6f51eec6_160454cuda3std3__45__cpo5beginE,(_ZN40_INTERNAL_5488cc2c_4_k_cu_6f51eec6_160454cuda3std3__442_GLOBAL__N__5488cc2c_4_k_cu_6f51eec6_160456ignoreE - _ZN40_INTERNAL_5488cc2c_4_k_cu_6f51eec6_160454cuda3std3__45__cpo5beginE)
_ZN40_INTERNAL_5488cc2c_4_k_cu_6f51eec6_160454cuda3std3__45__cpo5beginE:
	.zero		1
	.type		_ZN40_INTERNAL_5488cc2c_4_k_cu_6f51eec6_160454cuda3std3__442_GLOBAL__N__5488cc2c_4_k_cu_6f51eec6_160456ignoreE,@object
	.size		_ZN40_INTERNAL_5488cc2c_4_k_cu_6f51eec6_160454cuda3std3__442_GLOBAL__N__5488cc2c_4_k_cu_6f51eec6_160456ignoreE,(_ZN40_INTERNAL_5488cc2c_4_k_cu_6f51eec6_160454cute7productE - _ZN40_INTERNAL_5488cc2c_4_k_cu_6f51eec6_160454cuda3std3__442_GLOBAL__N__5488cc2c_4_k_cu_6f51eec6_160456ignoreE)
_ZN40_INTERNAL_5488cc2c_4_k_cu_6f51eec6_160454cuda3std3__442_GLOBAL__N__5488cc2c_4_k_cu_6f51eec6_160456ignoreE:
	.zero		1
	.type		_ZN40_INTERNAL_5488cc2c_4_k_cu_6f51eec6_160454cute7productE,@object
	.size		_ZN40_INTERNAL_5488cc2c_4_k_cu_6f51eec6_160454cute7productE,(_ZN40_INTERNAL_5488cc2c_4_k_cu_6f51eec6_160454cuda3std3__45__cpo3endE - _ZN40_INTERNAL_5488cc2c_4_k_cu_6f51eec6_160454cute7productE)
_ZN40_INTERNAL_5488cc2c_4_k_cu_6f51eec6_160454cute7productE:
	.zero		1
	.type		_ZN40_INTERNAL_5488cc2c_4_k_cu_6f51eec6_160454cuda3std3__45__cpo3endE,@object
	.size		_ZN40_INTERNAL_5488cc2c_4_k_cu_6f51eec6_160454cuda3std3__45__cpo3endE,(_ZN40_INTERNAL_5488cc2c_4_k_cu_6f51eec6_160454cuda3std3__419piecewise_constructE - _ZN40_INTERNAL_5488cc2c_4_k_cu_6f51eec6_160454cuda3std3__45__cpo3endE)
_ZN40_INTERNAL_5488cc2c_4_k_cu_6f51eec6_160454cuda3std3__45__cpo3endE:
	.zero		1
	.type		_ZN40_INTERNAL_5488cc2c_4_k_cu_6f51eec6_160454cuda3std3__419piecewise_constructE,@object
	.size		_ZN40_INTERNAL_5488cc2c_4_k_cu_6f51eec6_160454cuda3std3__419piecewise_constructE,(_ZN40_INTERNAL_5488cc2c_4_k_cu_6f51eec6_160454cuda3std3__45__cpo4cendE - _ZN40_INTERNAL_5488cc2c_4_k_cu_6f51eec6_160454cuda3std3__419piecewise_constructE)
_ZN40_INTERNAL_5488cc2c_4_k_cu_6f51eec6_160454cuda3std3__419piecewise_constructE:
	.zero		1
	.type		_ZN40_INTERNAL_5488cc2c_4_k_cu_6f51eec6_160454cuda3std3__45__cpo4cendE,@object
	.size		_ZN40_INTERNAL_5488cc2c_4_k_cu_6f51eec6_160454cuda3std3__45__cpo4cendE,(_ZN40_INTERNAL_5488cc2c_4_k_cu_6f51eec6_160454cuda3std6ranges3__45__cpo4swapE - _ZN40_INTERNAL_5488cc2c_4_k_cu_6f51eec6_160454cuda3std3__45__cpo4cendE)
_ZN40_INTERNAL_5488cc2c_4_k_cu_6f51eec6_160454cuda3std3__45__cpo4cendE:
	.zero		1
	.type		_ZN40_INTERNAL_5488cc2c_4_k_cu_6f51eec6_160454cuda3std6ranges3__45__cpo4swapE,@object
	.size		_ZN40_INTERNAL_5488cc2c_4_k_cu_6f51eec6_160454cuda3std6ranges3__45__cpo4swapE,(.L_10 - _ZN40_INTERNAL_5488cc2c_4_k_cu_6f51eec6_160454cuda3std6ranges3__45__cpo4swapE)
_ZN40_INTERNAL_5488cc2c_4_k_cu_6f51eec6_160454cuda3std6ranges3__45__cpo4swapE:
	.zero		1
.L_10:


//--------------------- .nv.constant0._ZN7cutlass13device_kernelINS_4gemm6kernel13GemmUniversalIN4cute5tupleIJiiiiEEENS1_10collective13CollectiveMmaINS1_35MainloopSm100TmaUmmaWarpSpecializedILi10ELi2ELi4ENS5_IJNS4_1CILi2EEENSA_ILi1EEESC_EEEEENS5_IJNSA_ILi256EEENSA_ILi64EEESG_EEENS_10bfloat16_tENS5_IJlSC_lEEESI_SJ_NS4_8TiledMMAINS4_8MMA_AtomIJNS4_26SM100_MMA_F16BF16_2x1SM_SSISI_SI_fLi256ELi64ELNS4_4UMMA5MajorE0ELSO_0ELNSN_7ScaleInE0ELSP_0EEEEEENS4_6LayoutINS5_IJSC_SC_SC_EEENS5_IJNSA_ILi0EEESU_SU_EEEEENS5_IJNS4_10UnderscoreESX_SX_EEEEENS4_18SM100_TMA_2SM_LOADENS4_14ComposedLayoutINS4_7SwizzleILi3ELi4ELi3EEENS4_18smem_ptr_flag_bitsILi16EEENSS_INS5_IJNSA_ILi8EEESG_EEENS5_IJSG_SC_EEEEEEEvNS4_8identityES10_S1A_vS1B_EENS_8epilogue10collective18CollectiveEpilogueINS1D_23Sm100TmaWarpSpecializedILi3ELi2ELi32ELb1ELb0EEEJNS5_IJNSA_ILi128EEESG_SG_EEENS5_IJNSS_IS1I_SC_EENSS_INSA_ILi32EEESC_EEEEESI_SJ_SI_SJ_NS1D_6fusion15FusionCallbacksIS1H_NS1O_17LinearCombinationISI_fSI_fLNS_15FloatRoundStyleE2EEES1J_S1N_JEEENS4_5SM1004TMEM4LOAD26SM100_TMEM_LOAD_32dp32b32xENS4_13SM90_TMA_LOADENS11_INS12_ILi2ELi4ELi3EEES15_NSS_INS5_IJS16_S1L_EEENS5_IJS1L_SC_EEEEEEENS4_39AutoVectorizingCopyWithAssumedAlignmentILi128EEENS4_14SM90_TMA_STOREES23_S25_S25_EEEvvEEEEvNT_6ParamsE --------------------------
	.section	.nv.constant0._ZN7cutlass13device_kernelINS_4gemm6kernel13GemmUniversalIN4cute5tupleIJiiiiEEENS1_10collective13CollectiveMmaINS1_35MainloopSm100TmaUmmaWarpSpecializedILi10ELi2ELi4ENS5_IJNS4_1CILi2EEENSA_ILi1EEESC_EEEEENS5_IJNSA_ILi256EEENSA_ILi64EEESG_EEENS_10bfloat16_tENS5_IJlSC_lEEESI_SJ_NS4_8TiledMMAINS4_8MMA_AtomIJNS4_26SM100_MMA_F16BF16_2x1SM_SSISI_SI_fLi256ELi64ELNS4_4UMMA5MajorE0ELSO_0ELNSN_7ScaleInE0ELSP_0EEEEEENS4_6LayoutINS5_IJSC_SC_SC_EEENS5_IJNSA_ILi0EEESU_SU_EEEEENS5_IJNS4_10UnderscoreESX_SX_EEEEENS4_18SM100_TMA_2SM_LOADENS4_14ComposedLayoutINS4_7SwizzleILi3ELi4ELi3EEENS4_18smem_ptr_flag_bitsILi16EEENSS_INS5_IJNSA_ILi8EEESG_EEENS5_IJSG_SC_EEEEEEEvNS4_8identityES10_S1A_vS1B_EENS_8epilogue10collective18CollectiveEpilogueINS1D_23Sm100TmaWarpSpecializedILi3ELi2ELi32ELb1ELb0EEEJNS5_IJNSA_ILi128EEESG_SG_EEENS5_IJNSS_IS1I_SC_EENSS_INSA_ILi32EEESC_EEEEESI_SJ_SI_SJ_NS1D_6fusion15FusionCallbacksIS1H_NS1O_17LinearCombinationISI_fSI_fLNS_15FloatRoundStyleE2EEES1J_S1N_JEEENS4_5SM1004TMEM4LOAD26SM100_TMEM_LOAD_32dp32b32xENS4_13SM90_TMA_LOADENS11_INS12_ILi2ELi4ELi3EEES15_NSS_INS5_IJS16_S1L_EEENS5_IJS1L_SC_EEEEEEENS4_39AutoVectorizingCopyWithAssumedAlignmentILi128EEENS4_14SM90_TMA_STOREES23_S25_S25_EEEvvEEEEvNT_6ParamsE,"a",@progbits
	.sectionflags	@""
	.align	4
.nv.constant0._ZN7cutlass13device_kernelINS_4gemm6kernel13GemmUniversalIN4cute5tupleIJiiiiEEENS1_10collective13CollectiveMmaINS1_35MainloopSm100TmaUmmaWarpSpecializedILi10ELi2ELi4ENS5_IJNS4_1CILi2EEENSA_ILi1EEESC_EEEEENS5_IJNSA_ILi256EEENSA_ILi64EEESG_EEENS_10bfloat16_tENS5_IJlSC_lEEESI_SJ_NS4_8TiledMMAINS4_8MMA_AtomIJNS4_26SM100_MMA_F16BF16_2x1SM_SSISI_SI_fLi256ELi64ELNS4_4UMMA5MajorE0ELSO_0ELNSN_7ScaleInE0ELSP_0EEEEEENS4_6LayoutINS5_IJSC_SC_SC_EEENS5_IJNSA_ILi0EEESU_SU_EEEEENS5_IJNS4_10UnderscoreESX_SX_EEEEENS4_18SM100_TMA_2SM_LOADENS4_14ComposedLayoutINS4_7SwizzleILi3ELi4ELi3EEENS4_18smem_ptr_flag_bitsILi16EEENSS_INS5_IJNSA_ILi8EEESG_EEENS5_IJSG_SC_EEEEEEEvNS4_8identityES10_S1A_vS1B_EENS_8epilogue10collective18CollectiveEpilogueINS1D_23Sm100TmaWarpSpecializedILi3ELi2ELi32ELb1ELb0EEEJNS5_IJNSA_ILi128EEESG_SG_EEENS5_IJNSS_IS1I_SC_EENSS_INSA_ILi32EEESC_EEEEESI_SJ_SI_SJ_NS1D_6fusion15FusionCallbacksIS1H_NS1O_17LinearCombinationISI_fSI_fLNS_15FloatRoundStyleE2EEES1J_S1N_JEEENS4_5SM1004TMEM4LOAD26SM100_TMEM_LOAD_32dp32b32xENS4_13SM90_TMA_LOADENS11_INS12_ILi2ELi4ELi3EEES15_NSS_INS5_IJS16_S1L_EEENS5_IJS1L_SC_EEEEEEENS4_39AutoVectorizingCopyWithAssumedAlignmentILi128EEENS4_14SM90_TMA_STOREES23_S25_S25_EEEvvEEEEvNT_6ParamsE:
	.zero		2944


//--------------------- SYMBOLS --------------------------

	.type		.nv.reservedSmem.offset0,@object
	.size		.nv.reservedSmem.offset0,0x4
	.type		.nv.reservedSmem.cap,@object
	.size		.nv.reservedSmem.cap,0x4
	.type		__assertfail,@function
